//
// Generated by NVIDIA NVVM Compiler
//
// Compiler Build ID: CL-36424714
// Cuda compilation tools, release 13.0, V13.0.88
// Based on NVVM 20.0.0
//

.version 9.0
.target sm_100
.address_size 64

	// .globl	_Z12naive_matmuliiifPKfS0_fPf
// _ZZ14gemm_shared_v2iiifPKfS0_fPfE2sa has been demoted
// _ZZ14gemm_shared_v2iiifPKfS0_fPfE2sb has been demoted

.visible .entry _Z12naive_matmuliiifPKfS0_fPf(
	.param .u32 _Z12naive_matmuliiifPKfS0_fPf_param_0,
	.param .u32 _Z12naive_matmuliiifPKfS0_fPf_param_1,
	.param .u32 _Z12naive_matmuliiifPKfS0_fPf_param_2,
	.param .f32 _Z12naive_matmuliiifPKfS0_fPf_param_3,
	.param .u64 .ptr .align 1 _Z12naive_matmuliiifPKfS0_fPf_param_4,
	.param .u64 .ptr .align 1 _Z12naive_matmuliiifPKfS0_fPf_param_5,
	.param .f32 _Z12naive_matmuliiifPKfS0_fPf_param_6,
	.param .u64 .ptr .align 1 _Z12naive_matmuliiifPKfS0_fPf_param_7
)
{
	.reg .pred 	%p<10>;
	.reg .b32 	%r<74>;
	.reg .b32 	%f<75>;
	.reg .b64 	%rd<107>;

	ld.param.u32 	%r39, [_Z12naive_matmuliiifPKfS0_fPf_param_0];
	ld.param.u32 	%r40, [_Z12naive_matmuliiifPKfS0_fPf_param_2];
	ld.param.u64 	%rd9, [_Z12naive_matmuliiifPKfS0_fPf_param_4];
	ld.param.u64 	%rd10, [_Z12naive_matmuliiifPKfS0_fPf_param_5];
	cvta.to.global.u64 	%rd1, %rd10;
	cvta.to.global.u64 	%rd2, %rd9;
	mov.u32 	%r1, %tid.x;
	mov.u32 	%r2, %tid.y;
	mov.u32 	%r41, %ctaid.x;
	mov.u32 	%r42, %ctaid.y;
	shl.b32 	%r43, %r41, 5;
	cvt.s64.s32 	%rd3, %r43;
	shl.b32 	%r44, %r42, 5;
	mul.lo.s32 	%r45, %r40, %r44;
	cvt.s64.s32 	%rd4, %r45;
	mad.lo.s32 	%r3, %r39, %r44, %r43;
	setp.lt.s32 	%p1, %r40, 1;
	mov.f32 	%f74, 0f00000000;
	@%p1 bra 	$L__BB0_12;
	mul.lo.s32 	%r4, %r40, %r2;
	and.b32  	%r5, %r40, 7;
	setp.lt.u32 	%p2, %r40, 8;
	mov.f32 	%f74, 0f00000000;
	mov.b32 	%r72, 0;
	@%p2 bra 	$L__BB0_4;
	and.b32  	%r72, %r40, 2147483640;
	neg.s32 	%r70, %r72;
	mad.lo.s32 	%r68, %r39, 7, %r1;
	mad.lo.s32 	%r67, %r39, 6, %r1;
	mad.lo.s32 	%r66, %r39, 5, %r1;
	shl.b32 	%r47, %r39, 2;
	add.s32 	%r65, %r1, %r47;
	mad.lo.s32 	%r64, %r39, 3, %r1;
	shl.b32 	%r48, %r39, 1;
	add.s32 	%r63, %r1, %r48;
	cvt.u64.u32 	%rd11, %r4;
	add.s64 	%rd12, %rd4, %rd11;
	shl.b64 	%rd13, %rd12, 2;
	add.s64 	%rd14, %rd13, %rd1;
	add.s64 	%rd106, %rd14, 16;
	add.s32 	%r62, %r1, %r39;
	mov.f32 	%f74, 0f00000000;
	mov.u32 	%r69, %r1;
$L__BB0_3:
	.pragma "nounroll";
	cvt.s64.s32 	%rd15, %r69;
	add.s64 	%rd16, %rd15, %rd3;
	shl.b64 	%rd17, %rd16, 2;
	add.s64 	%rd18, %rd2, %rd17;
	ld.global.f32 	%f19, [%rd18];
	ld.global.f32 	%f20, [%rd106+-16];
	fma.rn.f32 	%f21, %f19, %f20, %f74;
	cvt.s64.s32 	%rd19, %r62;
	add.s64 	%rd20, %rd19, %rd3;
	shl.b64 	%rd21, %rd20, 2;
	add.s64 	%rd22, %rd2, %rd21;
	ld.global.f32 	%f22, [%rd22];
	ld.global.f32 	%f23, [%rd106+-12];
	fma.rn.f32 	%f24, %f22, %f23, %f21;
	cvt.s64.s32 	%rd23, %r63;
	add.s64 	%rd24, %rd23, %rd3;
	shl.b64 	%rd25, %rd24, 2;
	add.s64 	%rd26, %rd2, %rd25;
	ld.global.f32 	%f25, [%rd26];
	ld.global.f32 	%f26, [%rd106+-8];
	fma.rn.f32 	%f27, %f25, %f26, %f24;
	cvt.s64.s32 	%rd27, %r64;
	add.s64 	%rd28, %rd27, %rd3;
	shl.b64 	%rd29, %rd28, 2;
	add.s64 	%rd30, %rd2, %rd29;
	ld.global.f32 	%f28, [%rd30];
	ld.global.f32 	%f29, [%rd106+-4];
	fma.rn.f32 	%f30, %f28, %f29, %f27;
	cvt.s64.s32 	%rd31, %r65;
	add.s64 	%rd32, %rd31, %rd3;
	shl.b64 	%rd33, %rd32, 2;
	add.s64 	%rd34, %rd2, %rd33;
	ld.global.f32 	%f31, [%rd34];
	ld.global.f32 	%f32, [%rd106];
	fma.rn.f32 	%f33, %f31, %f32, %f30;
	cvt.s64.s32 	%rd35, %r66;
	add.s64 	%rd36, %rd35, %rd3;
	shl.b64 	%rd37, %rd36, 2;
	add.s64 	%rd38, %rd2, %rd37;
	ld.global.f32 	%f34, [%rd38];
	ld.global.f32 	%f35, [%rd106+4];
	fma.rn.f32 	%f36, %f34, %f35, %f33;
	cvt.s64.s32 	%rd39, %r67;
	add.s64 	%rd40, %rd39, %rd3;
	shl.b64 	%rd41, %rd40, 2;
	add.s64 	%rd42, %rd2, %rd41;
	ld.global.f32 	%f37, [%rd42];
	ld.global.f32 	%f38, [%rd106+8];
	fma.rn.f32 	%f39, %f37, %f38, %f36;
	cvt.s64.s32 	%rd43, %r68;
	add.s64 	%rd44, %rd43, %rd3;
	shl.b64 	%rd45, %rd44, 2;
	add.s64 	%rd46, %rd2, %rd45;
	ld.global.f32 	%f40, [%rd46];
	ld.global.f32 	%f41, [%rd106+12];
	fma.rn.f32 	%f74, %f40, %f41, %f39;
	add.s32 	%r70, %r70, 8;
	shl.b32 	%r49, %r39, 3;
	add.s32 	%r69, %r69, %r49;
	add.s32 	%r68, %r68, %r49;
	add.s32 	%r67, %r67, %r49;
	add.s32 	%r66, %r66, %r49;
	add.s32 	%r65, %r65, %r49;
	add.s32 	%r64, %r64, %r49;
	add.s32 	%r63, %r63, %r49;
	add.s64 	%rd106, %rd106, 32;
	add.s32 	%r62, %r62, %r49;
	setp.ne.s32 	%p3, %r70, 0;
	@%p3 bra 	$L__BB0_3;
$L__BB0_4:
	setp.eq.s32 	%p4, %r5, 0;
	@%p4 bra 	$L__BB0_12;
	and.b32  	%r34, %r40, 3;
	setp.lt.u32 	%p5, %r5, 4;
	@%p5 bra 	$L__BB0_7;
	mad.lo.s32 	%r50, %r72, %r39, %r1;
	cvt.s64.s32 	%rd47, %r50;
	add.s64 	%rd48, %rd47, %rd3;
	shl.b64 	%rd49, %rd48, 2;
	add.s64 	%rd50, %rd2, %rd49;
	ld.global.f32 	%f43, [%rd50];
	add.s32 	%r51, %r72, %r4;
	cvt.u64.u32 	%rd51, %r51;
	add.s64 	%rd52, %rd51, %rd4;
	shl.b64 	%rd53, %rd52, 2;
	add.s64 	%rd54, %rd1, %rd53;
	ld.global.f32 	%f44, [%rd54];
	fma.rn.f32 	%f45, %f43, %f44, %f74;
	add.s32 	%r52, %r50, %r39;
	cvt.s64.s32 	%rd55, %r52;
	add.s64 	%rd56, %rd55, %rd3;
	shl.b64 	%rd57, %rd56, 2;
	add.s64 	%rd58, %rd2, %rd57;
	ld.global.f32 	%f46, [%rd58];
	cvt.u64.u32 	%rd59, %r4;
	cvt.u64.u32 	%rd60, %r72;
	add.s64 	%rd61, %rd60, %rd59;
	add.s64 	%rd62, %rd61, %rd4;
	shl.b64 	%rd63, %rd62, 2;
	add.s64 	%rd64, %rd1, %rd63;
	ld.global.f32 	%f47, [%rd64+4];
	fma.rn.f32 	%f48, %f46, %f47, %f45;
	add.s32 	%r53, %r52, %r39;
	cvt.s64.s32 	%rd65, %r53;
	add.s64 	%rd66, %rd65, %rd3;
	shl.b64 	%rd67, %rd66, 2;
	add.s64 	%rd68, %rd2, %rd67;
	ld.global.f32 	%f49, [%rd68];
	ld.global.f32 	%f50, [%rd64+8];
	fma.rn.f32 	%f51, %f49, %f50, %f48;
	add.s32 	%r54, %r53, %r39;
	cvt.s64.s32 	%rd69, %r54;
	add.s64 	%rd70, %rd69, %rd3;
	shl.b64 	%rd71, %rd70, 2;
	add.s64 	%rd72, %rd2, %rd71;
	ld.global.f32 	%f52, [%rd72];
	ld.global.f32 	%f53, [%rd64+12];
	fma.rn.f32 	%f74, %f52, %f53, %f51;
	add.s32 	%r72, %r72, 4;
$L__BB0_7:
	setp.eq.s32 	%p6, %r34, 0;
	@%p6 bra 	$L__BB0_12;
	setp.eq.s32 	%p7, %r34, 1;
	@%p7 bra 	$L__BB0_10;
	mad.lo.s32 	%r55, %r72, %r39, %r1;
	cvt.s64.s32 	%rd73, %r55;
	add.s64 	%rd74, %rd73, %rd3;
	shl.b64 	%rd75, %rd74, 2;
	add.s64 	%rd76, %rd2, %rd75;
	ld.global.f32 	%f55, [%rd76];
	add.s32 	%r56, %r72, %r4;
	cvt.u64.u32 	%rd77, %r56;
	add.s64 	%rd78, %rd77, %rd4;
	shl.b64 	%rd79, %rd78, 2;
	add.s64 	%rd80, %rd1, %rd79;
	ld.global.f32 	%f56, [%rd80];
	fma.rn.f32 	%f57, %f55, %f56, %f74;
	add.s32 	%r57, %r55, %r39;
	cvt.s64.s32 	%rd81, %r57;
	add.s64 	%rd82, %rd81, %rd3;
	shl.b64 	%rd83, %rd82, 2;
	add.s64 	%rd84, %rd2, %rd83;
	ld.global.f32 	%f58, [%rd84];
	cvt.u64.u32 	%rd85, %r4;
	cvt.u64.u32 	%rd86, %r72;
	add.s64 	%rd87, %rd86, %rd85;
	add.s64 	%rd88, %rd87, %rd4;
	shl.b64 	%rd89, %rd88, 2;
	add.s64 	%rd90, %rd1, %rd89;
	ld.global.f32 	%f59, [%rd90+4];
	fma.rn.f32 	%f74, %f58, %f59, %f57;
	add.s32 	%r72, %r72, 2;
$L__BB0_10:
	and.b32  	%r58, %r40, 1;
	setp.eq.b32 	%p8, %r58, 1;
	not.pred 	%p9, %p8;
	@%p9 bra 	$L__BB0_12;
	mad.lo.s32 	%r59, %r72, %r39, %r1;
	cvt.s64.s32 	%rd91, %r59;
	add.s64 	%rd92, %rd91, %rd3;
	shl.b64 	%rd93, %rd92, 2;
	add.s64 	%rd94, %rd2, %rd93;
	ld.global.f32 	%f60, [%rd94];
	add.s32 	%r60, %r72, %r4;
	cvt.u64.u32 	%rd95, %r60;
	add.s64 	%rd96, %rd95, %rd4;
	shl.b64 	%rd97, %rd96, 2;
	add.s64 	%rd98, %rd1, %rd97;
	ld.global.f32 	%f61, [%rd98];
	fma.rn.f32 	%f74, %f60, %f61, %f74;
$L__BB0_12:
	ld.param.u64 	%rd105, [_Z12naive_matmuliiifPKfS0_fPf_param_7];
	ld.param.f32 	%f66, [_Z12naive_matmuliiifPKfS0_fPf_param_6];
	ld.param.f32 	%f65, [_Z12naive_matmuliiifPKfS0_fPf_param_3];
	cvt.s64.s32 	%rd99, %r3;
	cvta.to.global.u64 	%rd100, %rd105;
	mad.lo.s32 	%r61, %r39, %r2, %r1;
	cvt.s64.s32 	%rd101, %r61;
	add.s64 	%rd102, %rd99, %rd101;
	shl.b64 	%rd103, %rd102, 2;
	add.s64 	%rd104, %rd100, %rd103;
	ld.global.f32 	%f62, [%rd104];
	mul.f32 	%f63, %f66, %f62;
	fma.rn.f32 	%f64, %f65, %f74, %f63;
	st.global.f32 	[%rd104], %f64;
	ret;

}
	// .globl	_Z14gemm_shared_v2iiifPKfS0_fPf
.visible .entry _Z14gemm_shared_v2iiifPKfS0_fPf(
	.param .u32 _Z14gemm_shared_v2iiifPKfS0_fPf_param_0,
	.param .u32 _Z14gemm_shared_v2iiifPKfS0_fPf_param_1,
	.param .u32 _Z14gemm_shared_v2iiifPKfS0_fPf_param_2,
	.param .f32 _Z14gemm_shared_v2iiifPKfS0_fPf_param_3,
	.param .u64 .ptr .align 1 _Z14gemm_shared_v2iiifPKfS0_fPf_param_4,
	.param .u64 .ptr .align 1 _Z14gemm_shared_v2iiifPKfS0_fPf_param_5,
	.param .f32 _Z14gemm_shared_v2iiifPKfS0_fPf_param_6,
	.param .u64 .ptr .align 1 _Z14gemm_shared_v2iiifPKfS0_fPf_param_7
)
{
	.reg .pred 	%p<3>;
	.reg .b32 	%r<33>;
	.reg .b32 	%f<110>;
	.reg .b64 	%rd<27>;
	// demoted variable
	.shared .align 4 .b8 _ZZ14gemm_shared_v2iiifPKfS0_fPfE2sa[4096];
	// demoted variable
	.shared .align 4 .b8 _ZZ14gemm_shared_v2iiifPKfS0_fPfE2sb[4096];
	ld.param.u32 	%r11, [_Z14gemm_shared_v2iiifPKfS0_fPf_param_0];
	ld.param.u32 	%r12, [_Z14gemm_shared_v2iiifPKfS0_fPf_param_2];
	ld.param.f32 	%f4, [_Z14gemm_shared_v2iiifPKfS0_fPf_param_3];
	ld.param.u64 	%rd8, [_Z14gemm_shared_v2iiifPKfS0_fPf_param_4];
	ld.param.u64 	%rd9, [_Z14gemm_shared_v2iiifPKfS0_fPf_param_5];
	ld.param.f32 	%f5, [_Z14gemm_shared_v2iiifPKfS0_fPf_param_6];
	ld.param.u64 	%rd10, [_Z14gemm_shared_v2iiifPKfS0_fPf_param_7];
	mov.u32 	%r1, %tid.x;
	mov.u32 	%r2, %tid.y;
	mov.u32 	%r13, %ctaid.x;
	mov.u32 	%r14, %ctaid.y;
	shl.b32 	%r3, %r13, 5;
	shl.b32 	%r4, %r14, 5;
	setp.lt.s32 	%p1, %r12, 1;
	mov.f32 	%f109, 0f00000000;
	@%p1 bra 	$L__BB1_3;
	mul.lo.s32 	%r16, %r12, %r4;
	mad.lo.s32 	%r17, %r11, %r2, %r1;
	shl.b32 	%r18, %r1, 5;
	add.s32 	%r19, %r18, %r2;
	shl.b32 	%r20, %r19, 2;
	mov.u32 	%r21, _ZZ14gemm_shared_v2iiifPKfS0_fPfE2sa;
	add.s32 	%r5, %r21, %r20;
	mad.lo.s32 	%r22, %r12, %r2, %r1;
	shl.b32 	%r23, %r2, 5;
	add.s32 	%r24, %r23, %r1;
	shl.b32 	%r25, %r24, 2;
	mov.u32 	%r26, _ZZ14gemm_shared_v2iiifPKfS0_fPfE2sb;
	add.s32 	%r6, %r26, %r25;
	shl.b32 	%r27, %r11, 5;
	shl.b32 	%r28, %r1, 7;
	add.s32 	%r7, %r21, %r28;
	shl.b32 	%r29, %r2, 7;
	add.s32 	%r8, %r26, %r29;
	mul.wide.s32 	%rd11, %r3, 4;
	mul.wide.s32 	%rd12, %r17, 4;
	add.s64 	%rd13, %rd11, %rd12;
	cvta.to.global.u64 	%rd14, %rd8;
	add.s64 	%rd26, %rd14, %rd13;
	mul.wide.s32 	%rd2, %r27, 4;
	mul.wide.s32 	%rd15, %r16, 4;
	mul.wide.u32 	%rd16, %r22, 4;
	add.s64 	%rd17, %rd15, %rd16;
	cvta.to.global.u64 	%rd18, %rd9;
	add.s64 	%rd25, %rd18, %rd17;
	mov.f32 	%f109, 0f00000000;
	mov.b32 	%r32, 0;
$L__BB1_2:
	ld.global.f32 	%f8, [%rd26];
	st.shared.f32 	[%r5], %f8;
	ld.global.f32 	%f9, [%rd25];
	st.shared.f32 	[%r6], %f9;
	bar.sync 	0;
	ld.shared.f32 	%f10, [%r7];
	ld.shared.f32 	%f11, [%r8];
	fma.rn.f32 	%f12, %f10, %f11, %f109;
	ld.shared.f32 	%f13, [%r7+4];
	ld.shared.f32 	%f14, [%r8+4];
	fma.rn.f32 	%f15, %f13, %f14, %f12;
	ld.shared.f32 	%f16, [%r7+8];
	ld.shared.f32 	%f17, [%r8+8];
	fma.rn.f32 	%f18, %f16, %f17, %f15;
	ld.shared.f32 	%f19, [%r7+12];
	ld.shared.f32 	%f20, [%r8+12];
	fma.rn.f32 	%f21, %f19, %f20, %f18;
	ld.shared.f32 	%f22, [%r7+16];
	ld.shared.f32 	%f23, [%r8+16];
	fma.rn.f32 	%f24, %f22, %f23, %f21;
	ld.shared.f32 	%f25, [%r7+20];
	ld.shared.f32 	%f26, [%r8+20];
	fma.rn.f32 	%f27, %f25, %f26, %f24;
	ld.shared.f32 	%f28, [%r7+24];
	ld.shared.f32 	%f29, [%r8+24];
	fma.rn.f32 	%f30, %f28, %f29, %f27;
	ld.shared.f32 	%f31, [%r7+28];
	ld.shared.f32 	%f32, [%r8+28];
	fma.rn.f32 	%f33, %f31, %f32, %f30;
	ld.shared.f32 	%f34, [%r7+32];
	ld.shared.f32 	%f35, [%r8+32];
	fma.rn.f32 	%f36, %f34, %f35, %f33;
	ld.shared.f32 	%f37, [%r7+36];
	ld.shared.f32 	%f38, [%r8+36];
	fma.rn.f32 	%f39, %f37, %f38, %f36;
	ld.shared.f32 	%f40, [%r7+40];
	ld.shared.f32 	%f41, [%r8+40];
	fma.rn.f32 	%f42, %f40, %f41, %f39;
	ld.shared.f32 	%f43, [%r7+44];
	ld.shared.f32 	%f44, [%r8+44];
	fma.rn.f32 	%f45, %f43, %f44, %f42;
	ld.shared.f32 	%f46, [%r7+48];
	ld.shared.f32 	%f47, [%r8+48];
	fma.rn.f32 	%f48, %f46, %f47, %f45;
	ld.shared.f32 	%f49, [%r7+52];
	ld.shared.f32 	%f50, [%r8+52];
	fma.rn.f32 	%f51, %f49, %f50, %f48;
	ld.shared.f32 	%f52, [%r7+56];
	ld.shared.f32 	%f53, [%r8+56];
	fma.rn.f32 	%f54, %f52, %f53, %f51;
	ld.shared.f32 	%f55, [%r7+60];
	ld.shared.f32 	%f56, [%r8+60];
	fma.rn.f32 	%f57, %f55, %f56, %f54;
	ld.shared.f32 	%f58, [%r7+64];
	ld.shared.f32 	%f59, [%r8+64];
	fma.rn.f32 	%f60, %f58, %f59, %f57;
	ld.shared.f32 	%f61, [%r7+68];
	ld.shared.f32 	%f62, [%r8+68];
	fma.rn.f32 	%f63, %f61, %f62, %f60;
	ld.shared.f32 	%f64, [%r7+72];
	ld.shared.f32 	%f65, [%r8+72];
	fma.rn.f32 	%f66, %f64, %f65, %f63;
	ld.shared.f32 	%f67, [%r7+76];
	ld.shared.f32 	%f68, [%r8+76];
	fma.rn.f32 	%f69, %f67, %f68, %f66;
	ld.shared.f32 	%f70, [%r7+80];
	ld.shared.f32 	%f71, [%r8+80];
	fma.rn.f32 	%f72, %f70, %f71, %f69;
	ld.shared.f32 	%f73, [%r7+84];
	ld.shared.f32 	%f74, [%r8+84];
	fma.rn.f32 	%f75, %f73, %f74, %f72;
	ld.shared.f32 	%f76, [%r7+88];
	ld.shared.f32 	%f77, [%r8+88];
	fma.rn.f32 	%f78, %f76, %f77, %f75;
	ld.shared.f32 	%f79, [%r7+92];
	ld.shared.f32 	%f80, [%r8+92];
	fma.rn.f32 	%f81, %f79, %f80, %f78;
	ld.shared.f32 	%f82, [%r7+96];
	ld.shared.f32 	%f83, [%r8+96];
	fma.rn.f32 	%f84, %f82, %f83, %f81;
	ld.shared.f32 	%f85, [%r7+100];
	ld.shared.f32 	%f86, [%r8+100];
	fma.rn.f32 	%f87, %f85, %f86, %f84;
	ld.shared.f32 	%f88, [%r7+104];
	ld.shared.f32 	%f89, [%r8+104];
	fma.rn.f32 	%f90, %f88, %f89, %f87;
	ld.shared.f32 	%f91, [%r7+108];
	ld.shared.f32 	%f92, [%r8+108];
	fma.rn.f32 	%f93, %f91, %f92, %f90;
	ld.shared.f32 	%f94, [%r7+112];
	ld.shared.f32 	%f95, [%r8+112];
	fma.rn.f32 	%f96, %f94, %f95, %f93;
	ld.shared.f32 	%f97, [%r7+116];
	ld.shared.f32 	%f98, [%r8+116];
	fma.rn.f32 	%f99, %f97, %f98, %f96;
	ld.shared.f32 	%f100, [%r7+120];
	ld.shared.f32 	%f101, [%r8+120];
	fma.rn.f32 	%f102, %f100, %f101, %f99;
	ld.shared.f32 	%f103, [%r7+124];
	ld.shared.f32 	%f104, [%r8+124];
	fma.rn.f32 	%f109, %f103, %f104, %f102;
	bar.sync 	0;
	add.s32 	%r32, %r32, 32;
	add.s64 	%rd26, %rd26, %rd2;
	add.s64 	%rd25, %rd25, 128;
	setp.lt.s32 	%p2, %r32, %r12;
	@%p2 bra 	$L__BB1_2;
$L__BB1_3:
	mad.lo.s32 	%r30, %r11, %r4, %r3;
	cvt.s64.s32 	%rd19, %r30;
	cvta.to.global.u64 	%rd20, %rd10;
	mad.lo.s32 	%r31, %r11, %r2, %r1;
	cvt.s64.s32 	%rd21, %r31;
	add.s64 	%rd22, %rd19, %rd21;
	shl.b64 	%rd23, %rd22, 2;
	add.s64 	%rd24, %rd20, %rd23;
	ld.global.f32 	%f105, [%rd24];
	mul.f32 	%f106, %f5, %f105;
	fma.rn.f32 	%f107, %f4, %f109, %f106;
	st.global.f32 	[%rd24], %f107;
	ret;

}


// ===== COMPILED SASS (sm_100) =====

	.target	sm_100

	.elftype	@"ET_EXEC"


//--------------------- .note.nv.tkinfo           --------------------------
	.section	.note.nv.tkinfo,"",@"SHT_NOTE"
	.sectionflags	@"SHF_NOTE_NV_TKINFO"
	.tkinfo
        /*0018*/ 	.word	0x00000002
        /*0030*/ 	.string	""
        /*0030*/ 	.string	"ptxas"
        /*0030*/ 	.string	"Cuda compilation tools, release 13.0, V13.0.88"
        /*0030*/ 	.string	"Build cuda_13.0.r13.0/compiler.36424714_0"
        /*0030*/ 	.string	"-arch sm_100 -m 64 "



//--------------------- .note.nv.cuinfo           --------------------------
	.section	.note.nv.cuinfo,"",@"SHT_NOTE"
	.sectionflags	@"SHF_NOTE_NV_CUINFO"
        /*0018*/ 	.short	0x0002
        /*001a*/ 	.short	0x0064
        /*001c*/ 	.short	0x0082
	.zero		2


//--------------------- .nv.info                  --------------------------
	.section	.nv.info,"",@"SHT_CUDA_INFO"
	.align	4


	//----- nvinfo : EIATTR_REGCOUNT
	.align		4
        /*0000*/ 	.byte	0x04, 0x2f
        /*0002*/ 	.short	(.L_1 - .L_0)
	.align		4
.L_0:
        /*0004*/ 	.word	index@(_Z12naive_matmuliiifPKfS0_fPf)
        /*0008*/ 	.word	0x0000001f


	//----- nvinfo : EIATTR_FRAME_SIZE
	.align		4
.L_1:
        /*000c*/ 	.byte	0x04, 0x11
        /*000e*/ 	.short	(.L_3 - .L_2)
	.align		4
.L_2:
        /*0010*/ 	.word	index@(_Z12naive_matmuliiifPKfS0_fPf)
        /*0014*/ 	.word	0x00000000


	//----- nvinfo : EIATTR_REGCOUNT
	.align		4
.L_3:
        /*0018*/ 	.byte	0x04, 0x2f
        /*001a*/ 	.short	(.L_5 - .L_4)
	.align		4
.L_4:
        /*001c*/ 	.word	index@(_Z14gemm_shared_v2iiifPKfS0_fPf)
        /*0020*/ 	.word	0x00000028


	//----- nvinfo : EIATTR_FRAME_SIZE
	.align		4
.L_5:
        /*0024*/ 	.byte	0x04, 0x11
        /*0026*/ 	.short	(.L_7 - .L_6)
	.align		4
.L_6:
        /*0028*/ 	.word	index@(_Z14gemm_shared_v2iiifPKfS0_fPf)
        /*002c*/ 	.word	0x00000000


	//----- nvinfo : EIATTR_MIN_STACK_SIZE
	.align		4
.L_7:
        /*0030*/ 	.byte	0x04, 0x12
        /*0032*/ 	.short	(.L_9 - .L_8)
	.align		4
.L_8:
        /*0034*/ 	.word	index@(_Z14gemm_shared_v2iiifPKfS0_fPf)
        /*0038*/ 	.word	0x00000000


	//----- nvinfo : EIATTR_MIN_STACK_SIZE
	.align		4
.L_9:
        /*003c*/ 	.byte	0x04, 0x12
        /*003e*/ 	.short	(.L_11 - .L_10)
	.align		4
.L_10:
        /*0040*/ 	.word	index@(_Z12naive_matmuliiifPKfS0_fPf)
        /*0044*/ 	.word	0x00000000
.L_11:


//--------------------- .nv.compat                --------------------------
	.section	.nv.compat,"",@"SHT_CUDA_COMPAT_INFO"
	.align	4
        /*0000*/ 	.byte	0x02, 0x09, 0x00, 0x00, 0x02, 0x02, 0x01, 0x00, 0x02, 0x05, 0x05, 0x00, 0x03, 0x07, 0x01, 0x01
        /*0010*/ 	.byte	0x02, 0x03, 0x00, 0x00, 0x02, 0x06, 0x01, 0x00, 0x04, 0x0b, 0x08, 0x00, 0x09, 0x00, 0x00, 0x00
        /*0020*/ 	.byte	0x00, 0x00, 0x00, 0x00


//--------------------- .nv.info._Z14gemm_shared_v2iiifPKfS0_fPf --------------------------
	.section	.nv.info._Z14gemm_shared_v2iiifPKfS0_fPf,"",@"SHT_CUDA_INFO"
	.sectionflags	@""
	.align	4


	//----- nvinfo : EIATTR_CUDA_API_VERSION
	.align		4
        /*0000*/ 	.byte	0x04, 0x37
        /*0002*/ 	.short	(.L_13 - .L_12)
.L_12:
        /*0004*/ 	.word	0x00000082


	//----- nvinfo : EIATTR_KPARAM_INFO
	.align		4
.L_13:
        /*0008*/ 	.byte	0x04, 0x17
        /*000a*/ 	.short	(.L_15 - .L_14)
.L_14:
        /*000c*/ 	.word	0x00000000
        /*0010*/ 	.short	0x0007
        /*0012*/ 	.short	0x0028
        /*0014*/ 	.byte	0x00, 0xf5, 0x21, 0x00


	//----- nvinfo : EIATTR_KPARAM_INFO
	.align		4
.L_15:
        /*0018*/ 	.byte	0x04, 0x17
        /*001a*/ 	.short	(.L_17 - .L_16)
.L_16:
        /*001c*/ 	.word	0x00000000
        /*0020*/ 	.short	0x0006
        /*0022*/ 	.short	0x0020
        /*0024*/ 	.byte	0x00, 0xf0, 0x11, 0x00


	//----- nvinfo : EIATTR_KPARAM_INFO
	.align		4
.L_17:
        /*0028*/ 	.byte	0x04, 0x17
        /*002a*/ 	.short	(.L_19 - .L_18)
.L_18:
        /*002c*/ 	.word	0x00000000
        /*0030*/ 	.short	0x0005
        /*0032*/ 	.short	0x0018
        /*0034*/ 	.byte	0x00, 0xf5, 0x21, 0x00


	//----- nvinfo : EIATTR_KPARAM_INFO
	.align		4
.L_19:
        /*0038*/ 	.byte	0x04, 0x17
        /*003a*/ 	.short	(.L_21 - .L_20)
.L_20:
        /*003c*/ 	.word	0x00000000
        /*0040*/ 	.short	0x0004
        /*0042*/ 	.short	0x0010
        /*0044*/ 	.byte	0x00, 0xf5, 0x21, 0x00


	//----- nvinfo : EIATTR_KPARAM_INFO
	.align		4
.L_21:
        /*0048*/ 	.byte	0x04, 0x17
        /*004a*/ 	.short	(.L_23 - .L_22)
.L_22:
        /*004c*/ 	.word	0x00000000
        /*0050*/ 	.short	0x0003
        /*0052*/ 	.short	0x000c
        /*0054*/ 	.byte	0x00, 0xf0, 0x11, 0x00


	//----- nvinfo : EIATTR_KPARAM_INFO
	.align		4
.L_23:
        /*0058*/ 	.byte	0x04, 0x17
        /*005a*/ 	.short	(.L_25 - .L_24)
.L_24:
        /*005c*/ 	.word	0x00000000
        /*0060*/ 	.short	0x0002
        /*0062*/ 	.short	0x0008
        /*0064*/ 	.byte	0x00, 0xf0, 0x11, 0x00


	//----- nvinfo : EIATTR_KPARAM_INFO
	.align		4
.L_25:
        /*0068*/ 	.byte	0x04, 0x17
        /*006a*/ 	.short	(.L_27 - .L_26)
.L_26:
        /*006c*/ 	.word	0x00000000
        /*0070*/ 	.short	0x0001
        /*0072*/ 	.short	0x0004
        /*0074*/ 	.byte	0x00, 0xf0, 0x11, 0x00


	//----- nvinfo : EIATTR_KPARAM_INFO
	.align		4
.L_27:
        /*0078*/ 	.byte	0x04, 0x17
        /*007a*/ 	.short	(.L_29 - .L_28)
.L_28:
        /*007c*/ 	.word	0x00000000
        /*0080*/ 	.short	0x0000
        /*0082*/ 	.short	0x0000
        /*0084*/ 	.byte	0x00, 0xf0, 0x11, 0x00


	//----- nvinfo : EIATTR_SPARSE_MMA_MASK
	.align		4
.L_29:
        /*0088*/ 	.byte	0x03, 0x50
        /*008a*/ 	.short	0x0000


	//----- nvinfo : EIATTR_MAXREG_COUNT
	.align		4
        /*008c*/ 	.byte	0x03, 0x1b
        /*008e*/ 	.short	0x00ff


	//----- nvinfo : EIATTR_NUM_BARRIERS
	.align		4
        /*0090*/ 	.byte	0x02, 0x4c
        /*0092*/ 	.byte	0x01
	.zero		1


	//----- nvinfo : EIATTR_MERCURY_ISA_VERSION
	.align		4
        /*0094*/ 	.byte	0x03, 0x5f
        /*0096*/ 	.short	0x0101


	//----- nvinfo : EIATTR_VRC_CTA_INIT_COUNT
	.align		4
        /*0098*/ 	.byte	0x02, 0x4a
	.zero		1
	.zero		1


	//----- nvinfo : EIATTR_EXIT_INSTR_OFFSETS
	.align		4
        /*009c*/ 	.byte	0x04, 0x1c
        /*009e*/ 	.short	(.L_31 - .L_30)


	//   ....[0]....
.L_30:
        /*00a0*/ 	.word	0x00000720


	//----- nvinfo : EIATTR_CBANK_PARAM_SIZE
	.align		4
.L_31:
        /*00a4*/ 	.byte	0x03, 0x19
        /*00a6*/ 	.short	0x0030


	//----- nvinfo : EIATTR_PARAM_CBANK
	.align		4
        /*00a8*/ 	.byte	0x04, 0x0a
        /*00aa*/ 	.short	(.L_33 - .L_32)
	.align		4
.L_32:
        /*00ac*/ 	.word	index@(.nv.constant0._Z14gemm_shared_v2iiifPKfS0_fPf)
        /*00b0*/ 	.short	0x0380
        /*00b2*/ 	.short	0x0030


	//----- nvinfo : EIATTR_SW_WAR
	.align		4
.L_33:
        /*00b4*/ 	.byte	0x04, 0x36
        /*00b6*/ 	.short	(.L_35 - .L_34)
.L_34:
        /*00b8*/ 	.word	0x00000008
.L_35:


//--------------------- .nv.info._Z12naive_matmuliiifPKfS0_fPf --------------------------
	.section	.nv.info._Z12naive_matmuliiifPKfS0_fPf,"",@"SHT_CUDA_INFO"
	.sectionflags	@""
	.align	4


	//----- nvinfo : EIATTR_CUDA_API_VERSION
	.align		4
        /*0000*/ 	.byte	0x04, 0x37
        /*0002*/ 	.short	(.L_37 - .L_36)
.L_36:
        /*0004*/ 	.word	0x00000082


	//----- nvinfo : EIATTR_KPARAM_INFO
	.align		4
.L_37:
        /*0008*/ 	.byte	0x04, 0x17
        /*000a*/ 	.short	(.L_39 - .L_38)
.L_38:
        /*000c*/ 	.word	0x00000000
        /*0010*/ 	.short	0x0007
        /*0012*/ 	.short	0x0028
        /*0014*/ 	.byte	0x00, 0xf5, 0x21, 0x00


	//----- nvinfo : EIATTR_KPARAM_INFO
	.align		4
.L_39:
        /*0018*/ 	.byte	0x04, 0x17
        /*001a*/ 	.short	(.L_41 - .L_40)
.L_40:
        /*001c*/ 	.word	0x00000000
        /*0020*/ 	.short	0x0006
        /*0022*/ 	.short	0x0020
        /*0024*/ 	.byte	0x00, 0xf0, 0x11, 0x00


	//----- nvinfo : EIATTR_KPARAM_INFO
	.align		4
.L_41:
        /*0028*/ 	.byte	0x04, 0x17
        /*002a*/ 	.short	(.L_43 - .L_42)
.L_42:
        /*002c*/ 	.word	0x00000000
        /*0030*/ 	.short	0x0005
        /*0032*/ 	.short	0x0018
        /*0034*/ 	.byte	0x00, 0xf5, 0x21, 0x00


	//----- nvinfo : EIATTR_KPARAM_INFO
	.align		4
.L_43:
        /*0038*/ 	.byte	0x04, 0x17
        /*003a*/ 	.short	(.L_45 - .L_44)
.L_44:
        /*003c*/ 	.word	0x00000000
        /*0040*/ 	.short	0x0004
        /*0042*/ 	.short	0x0010
        /*0044*/ 	.byte	0x00, 0xf5, 0x21, 0x00


	//----- nvinfo : EIATTR_KPARAM_INFO
	.align		4
.L_45:
        /*0048*/ 	.byte	0x04, 0x17
        /*004a*/ 	.short	(.L_47 - .L_46)
.L_46:
        /*004c*/ 	.word	0x00000000
        /*0050*/ 	.short	0x0003
        /*0052*/ 	.short	0x000c
        /*0054*/ 	.byte	0x00, 0xf0, 0x11, 0x00


	//----- nvinfo : EIATTR_KPARAM_INFO
	.align		4
.L_47:
        /*0058*/ 	.byte	0x04, 0x17
        /*005a*/ 	.short	(.L_49 - .L_48)
.L_48:
        /*005c*/ 	.word	0x00000000
        /*0060*/ 	.short	0x0002
        /*0062*/ 	.short	0x0008
        /*0064*/ 	.byte	0x00, 0xf0, 0x11, 0x00


	//----- nvinfo : EIATTR_KPARAM_INFO
	.align		4
.L_49:
        /*0068*/ 	.byte	0x04, 0x17
        /*006a*/ 	.short	(.L_51 - .L_50)
.L_50:
        /*006c*/ 	.word	0x00000000
        /*0070*/ 	.short	0x0001
        /*0072*/ 	.short	0x0004
        /*0074*/ 	.byte	0x00, 0xf0, 0x11, 0x00


	//----- nvinfo : EIATTR_KPARAM_INFO
	.align		4
.L_51:
        /*0078*/ 	.byte	0x04, 0x17
        /*007a*/ 	.short	(.L_53 - .L_52)
.L_52:
        /*007c*/ 	.word	0x00000000
        /*0080*/ 	.short	0x0000
        /*0082*/ 	.short	0x0000
        /*0084*/ 	.byte	0x00, 0xf0, 0x11, 0x00


	//----- nvinfo : EIATTR_SPARSE_MMA_MASK
	.align		4
.L_53:
        /*0088*/ 	.byte	0x03, 0x50
        /*008a*/ 	.short	0x0000


	//----- nvinfo : EIATTR_MAXREG_COUNT
	.align		4
        /*008c*/ 	.byte	0x03, 0x1b
        /*008e*/ 	.short	0x00ff


	//----- nvinfo : EIATTR_MERCURY_ISA_VERSION
	.align		4
        /*0090*/ 	.byte	0x03, 0x5f
        /*0092*/ 	.short	0x0101


	//----- nvinfo : EIATTR_VRC_CTA_INIT_COUNT
	.align		4
        /*0094*/ 	.byte	0x02, 0x4a
	.zero		1
	.zero		1


	//----- nvinfo : EIATTR_EXIT_INSTR_OFFSETS
	.align		4
        /*0098*/ 	.byte	0x04, 0x1c
        /*009a*/ 	.short	(.L_55 - .L_54)


	//   ....[0]....
.L_54:
        /*009c*/ 	.word	0x00000de0


	//----- nvinfo : EIATTR_CBANK_PARAM_SIZE
	.align		4
.L_55:
        /*00a0*/ 	.byte	0x03, 0x19
        /*00a2*/ 	.short	0x0030


	//----- nvinfo : EIATTR_PARAM_CBANK
	.align		4
        /*00a4*/ 	.byte	0x04, 0x0a
        /*00a6*/ 	.short	(.L_57 - .L_56)
	.align		4
.L_56:
        /*00a8*/ 	.word	index@(.nv.constant0._Z12naive_matmuliiifPKfS0_fPf)
        /*00ac*/ 	.short	0x0380
        /*00ae*/ 	.short	0x0030


	//----- nvinfo : EIATTR_SW_WAR
	.align		4
.L_57:
        /*00b0*/ 	.byte	0x04, 0x36
        /*00b2*/ 	.short	(.L_59 - .L_58)
.L_58:
        /*00b4*/ 	.word	0x00000008
.L_59:


//--------------------- .nv.callgraph             --------------------------
	.section	.nv.callgraph,"",@"SHT_CUDA_CALLGRAPH"
	.align	4
	.sectionentsize	8
	.align		4
        /*0000*/ 	.word	0x00000000
	.align		4
        /*0004*/ 	.word	0xffffffff
	.align		4
        /*0008*/ 	.word	0x00000000
	.align		4
        /*000c*/ 	.word	0xfffffffe
	.align		4
        /*0010*/ 	.word	0x00000000
	.align		4
        /*0014*/ 	.word	0xfffffffd
	.align		4
        /*0018*/ 	.word	0x00000000
	.align		4
        /*001c*/ 	.word	0xfffffffc


//--------------------- .text._Z14gemm_shared_v2iiifPKfS0_fPf --------------------------
	.section	.text._Z14gemm_shared_v2iiifPKfS0_fPf,"ax",@progbits
	.align	128
        .global         _Z14gemm_shared_v2iiifPKfS0_fPf
        .type           _Z14gemm_shared_v2iiifPKfS0_fPf,@function
        .size           _Z14gemm_shared_v2iiifPKfS0_fPf,(.L_x_9 - _Z14gemm_shared_v2iiifPKfS0_fPf)
        .other          _Z14gemm_shared_v2iiifPKfS0_fPf,@"STO_CUDA_ENTRY STV_DEFAULT"
_Z14gemm_shared_v2iiifPKfS0_fPf:
.text._Z14gemm_shared_v2iiifPKfS0_fPf:
[----:B------:R-:W-:Y:S08]  /*0000*/  LDC R1, c[0x0][0x37c] ;  /* 0x0000df00ff017b82 */ /* 0x000ff00000000800 */
[----:B------:R-:W0:Y:S01]  /*0010*/  LDC R0, c[0x0][0x388] ;  /* 0x0000e200ff007b82 */ /* 0x000e220000000800 */
[----:B------:R-:W1:Y:S01]  /*0020*/  S2R R35, SR_CTAID.X ;  /* 0x0000000000237919 */ /* 0x000e620000002500 */
[----:B------:R-:W2:Y:S01]  /*0030*/  LDCU.64 UR8, c[0x0][0x358] ;  /* 0x00006b00ff0877ac */ /* 0x000ea20008000a00 */
[----:B------:R-:W-:Y:S01]  /*0040*/  HFMA2 R21, -RZ, RZ, 0, 0 ;  /* 0x00000000ff157431 */ /* 0x000fe200000001ff */
[----:B------:R-:W3:Y:S04]  /*0050*/  S2R R28, SR_TID.X ;  /* 0x00000000001c7919 */ /* 0x000ee80000002100 */
[----:B------:R-:W4:Y:S01]  /*0060*/  S2UR UR5, SR_CTAID.Y ;  /* 0x00000000000579c3 */ /* 0x000f220000002600 */
[----:B------:R-:W0:Y:S02]  /*0070*/  S2R R29, SR_TID.Y ;  /* 0x00000000001d7919 */ /* 0x000e240000002200 */
[----:B0-----:R-:W-:Y:S01]  /*0080*/  ISETP.GE.AND P0, PT, R0, 0x1, PT ;  /* 0x000000010000780c */ /* 0x001fe20003f06270 */
[----:B----4-:R-:W-:Y:S01]  /*0090*/  USHF.L.U32 UR5, UR5, 0x5, URZ ;  /* 0x0000000505057899 */ /* 0x010fe200080006ff */
[----:B-1----:R-:W-:-:S11]  /*00a0*/  SHF.L.U32 R35, R35, 0x5, RZ ;  /* 0x0000000523237819 */ /* 0x002fd600000006ff */
[----:B--23--:R-:W-:Y:S05]  /*00b0*/  @!P0 BRA `(.L_x_0) ;  /* 0x00000004005c8947 */ /* 0x00cfea0003800000 */
[----:B------:R-:W0:Y:S01]  /*00c0*/  LDC R32, c[0x0][0x380] ;  /* 0x0000e000ff207b82 */ /* 0x000e220000000800 */
[----:B------:R-:W1:Y:S01]  /*00d0*/  LDCU.128 UR12, c[0x0][0x390] ;  /* 0x00007200ff0c77ac */ /* 0x000e620008000c00 */
[C---:B------:R-:W-:Y:S01]  /*00e0*/  IMAD R4, R29.reuse, R0, R28 ;  /* 0x000000001d047224 */ /* 0x040fe200078e021c */
[----:B------:R-:W-:Y:S01]  /*00f0*/  LEA R33, R29, R28, 0x5 ;  /* 0x0000001c1d217211 */ /* 0x000fe200078e28ff */
[----:B------:R-:W-:Y:S01]  /*0100*/  IMAD R7, R0, UR5, RZ ;  /* 0x0000000500077c24 */ /* 0x000fe2000f8e02ff */
[----:B------:R-:W-:Y:S01]  /*0110*/  UMOV UR4, 0x400 ;  /* 0x0000040000047882 */ /* 0x000fe20000000000 */
[----:B------:R-:W-:Y:S01]  /*0120*/  IMAD.WIDE.U32 R4, R4, 0x4, RZ ;  /* 0x0000000404047825 */ /* 0x000fe200078e00ff */
[----:B------:R-:W-:Y:S01]  /*0130*/  UIADD3 UR6, UPT, UPT, UR4, 0x1000, URZ ;  /* 0x0000100004067890 */ /* 0x000fe2000fffe0ff */
[----:B------:R-:W2:Y:S01]  /*0140*/  S2UR UR7, SR_CgaCtaId ;  /* 0x00000000000779c3 */ /* 0x000ea20000008800 */
[----:B------:R-:W-:Y:S02]  /*0150*/  LEA R34, R28, R29, 0x5 ;  /* 0x0000001d1c227211 */ /* 0x000fe400078e28ff */
[----:B------:R-:W-:Y:S01]  /*0160*/  MOV R21, RZ ;  /* 0x000000ff00157202 */ /* 0x000fe20000000f00 */
[----:B------:R-:W-:-:S04]  /*0170*/  IMAD.WIDE R6, R7, 0x4, R4 ;  /* 0x0000000407067825 */ /* 0x000fc800078e0204 */
[----:B0-----:R-:W-:Y:S01]  /*0180*/  IMAD R2, R29, R32, R28 ;  /* 0x000000201d027224 */ /* 0x001fe200078e021c */
[----:B------:R-:W-:-:S03]  /*0190*/  SHF.L.U32 R32, R32, 0x5, RZ ;  /* 0x0000000520207819 */ /* 0x000fc600000006ff */
[----:B------:R-:W-:Y:S01]  /*01a0*/  IMAD.WIDE R2, R2, 0x4, RZ ;  /* 0x0000000402027825 */ /* 0x000fe200078e02ff */
[----:B--2---:R-:W-:-:S03]  /*01b0*/  ULEA UR6, UR7, UR6, 0x18 ;  /* 0x0000000607067291 */ /* 0x004fc6000f8ec0ff */
[----:B------:R-:W-:Y:S01]  /*01c0*/  IMAD.WIDE R4, R35, 0x4, R2 ;  /* 0x0000000423047825 */ /* 0x000fe200078e0202 */
[----:B-1----:R-:W-:Y:S01]  /*01d0*/  IADD3 R2, P1, PT, R6, UR14, RZ ;  /* 0x0000000e06027c10 */ /* 0x002fe2000ff3e0ff */
[----:B------:R-:W-:Y:S01]  /*01e0*/  ULEA UR4, UR7, UR4, 0x18 ;  /* 0x0000000407047291 */ /* 0x000fe2000f8ec0ff */
[----:B------:R-:W-:Y:S02]  /*01f0*/  LEA R33, R33, UR6, 0x2 ;  /* 0x0000000621217c11 */ /* 0x000fe4000f8e10ff */
[----:B------:R-:W-:Y:S02]  /*0200*/  IADD3 R36, P0, PT, R4, UR12, RZ ;  /* 0x0000000c04247c10 */ /* 0x000fe4000ff1e0ff */
[----:B------:R-:W-:Y:S02]  /*0210*/  IADD3.X R3, PT, PT, R7, UR15, RZ, P1, !PT ;  /* 0x0000000f07037c10 */ /* 0x000fe40008ffe4ff */
[----:B------:R-:W-:Y:S02]  /*0220*/  IADD3.X R37, PT, PT, R5, UR13, RZ, P0, !PT ;  /* 0x0000000d05257c10 */ /* 0x000fe400087fe4ff */
[----:B------:R-:W-:-:S02]  /*0230*/  LEA R30, R29, UR6, 0x7 ;  /* 0x000000061d1e7c11 */ /* 0x000fc4000f8e38ff */
[----:B------:R-:W-:Y:S02]  /*0240*/  LEA R34, R34, UR4, 0x2 ;  /* 0x0000000422227c11 */ /* 0x000fe4000f8e10ff */
[----:B------:R-:W-:Y:S01]  /*0250*/  LEA R31, R28, UR4, 0x7 ;  /* 0x000000041c1f7c11 */ /* 0x000fe2000f8e38ff */
[----:B------:R-:W-:-:S06]  /*0260*/  UMOV UR4, URZ ;  /* 0x000000ff00047c82 */ /* 0x000fcc0008000000 */
.L_x_1:
[----:B------:R0:W2:Y:S04]  /*0270*/  LDG.E R5, desc[UR8][R36.64] ;  /* 0x0000000824057981 */ /* 0x0000a8000c1e1900 */
[----:B------:R1:W3:Y:S01]  /*0280*/  LDG.E R4, desc[UR8][R2.64] ;  /* 0x0000000802047981 */ /* 0x0002e2000c1e1900 */
[----:B------:R-:W-:Y:S01]  /*0290*/  UIADD3 UR4, UPT, UPT, UR4, 0x20, URZ ;  /* 0x0000002004047890 */ /* 0x000fe2000fffe0ff */
[----:B0-----:R-:W-:-:S05]  /*02a0*/  IMAD.WIDE R36, R32, 0x4, R36 ;  /* 0x0000000420247825 */ /* 0x001fca00078e0224 */
[----:B------:R-:W-:Y:S02]  /*02b0*/  ISETP.LE.AND P0, PT, R0, UR4, PT ;  /* 0x0000000400007c0c */ /* 0x000fe4000bf03270 */
[----:B-1----:R-:W-:-:S04]  /*02c0*/  IADD3 R2, P1, PT, R2, 0x80, RZ ;  /* 0x0000008002027810 */ /* 0x002fc80007f3e0ff */
[----:B------:R-:W-:Y:S01]  /*02d0*/  IADD3.X R3, PT, PT, RZ, R3, RZ, P1, !PT ;  /* 0x00000003ff037210 */ /* 0x000fe20000ffe4ff */
[----:B--2---:R-:W-:Y:S04]  /*02e0*/  STS [R34], R5 ;  /* 0x0000000522007388 */ /* 0x004fe80000000800 */
[----:B---3--:R-:W-:Y:S01]  /*02f0*/  STS [R33], R4 ;  /* 0x0000000421007388 */ /* 0x008fe20000000800 */
[----:B------:R-:W-:Y:S06]  /*0300*/  BAR.SYNC.DEFER_BLOCKING 0x0 ;  /* 0x0000000000007b1d */ /* 0x000fec0000010000 */
[----:B------:R-:W-:Y:S04]  /*0310*/  LDS.128 R4, [R31] ;  /* 0x000000001f047984 */ /* 0x000fe80000000c00 */
[----:B------:R-:W0:Y:S04]  /*0320*/  LDS.128 R8, [R30] ;  /* 0x000000001e087984 */ /* 0x000e280000000c00 */
[----:B------:R-:W-:Y:S04]  /*0330*/  LDS.128 R12, [R31+0x10] ;  /* 0x000010001f0c7984 */ /* 0x000fe80000000c00 */
[----:B------:R-:W1:Y:S04]  /*0340*/  LDS.128 R16, [R30+0x10] ;  /* 0x000010001e107984 */ /* 0x000e680000000c00 */
[----:B------:R-:W-:Y:S01]  /*0350*/  LDS.128 R24, [R30+0x20] ;  /* 0x000020001e187984 */ /* 0x000fe20000000c00 */
[----:B0-----:R-:W-:-:S03]  /*0360*/  FFMA R8, R4, R8, R21 ;  /* 0x0000000804087223 */ /* 0x001fc60000000015 */
[----:B------:R-:W0:Y:S01]  /*0370*/  LDS.128 R20, [R31+0x20] ;  /* 0x000020001f147984 */ /* 0x000e220000000c00 */
[----:B------:R-:W-:-:S04]  /*0380*/  FFMA R9, R5, R9, R8 ;  /* 0x0000000905097223 */ /* 0x000fc80000000008 */
[----:B------:R-:W-:-:S04]  /*0390*/  FFMA R6, R6, R10, R9 ;  /* 0x0000000a06067223 */ /* 0x000fc80000000009 */
[----:B------:R-:W-:Y:S02]  /*03a0*/  FFMA R7, R7, R11, R6 ;  /* 0x0000000b07077223 */ /* 0x000fe40000000006 */
[----:B------:R-:W-:Y:S02]  /*03b0*/  LDS.128 R8, [R31+0x30] ;  /* 0x000030001f087984 */ /* 0x000fe40000000c00 */
[----:B-1----:R-:W-:Y:S02]  /*03c0*/  FFMA R12, R12, R16, R7 ;  /* 0x000000100c0c7223 */ /* 0x002fe40000000007 */
[----:B------:R-:W1:Y:S02]  /*03d0*/  LDS.128 R4, [R30+0x30] ;  /* 0x000030001e047984 */ /* 0x000e640000000c00 */
[----:B------:R-:W-:-:S04]  /*03e0*/  FFMA R13, R13, R17, R12 ;  /* 0x000000110d0d7223 */ /* 0x000fc8000000000c */
[----:B------:R-:W-:-:S04]  /*03f0*/  FFMA R14, R14, R18, R13 ;  /* 0x000000120e0e7223 */ /* 0x000fc8000000000d */
[----:B------:R-:W-:Y:S02]  /*0400*/  FFMA R15, R15, R19, R14 ;  /* 0x000000130f0f7223 */ /* 0x000fe4000000000e */
[----:B------:R-:W-:Y:S02]  /*0410*/  LDS.128 R16, [R30+0x40] ;  /* 0x000040001e107984 */ /* 0x000fe40000000c00 */
[----:B0-----:R-:W-:Y:S02]  /*0420*/  FFMA R20, R20, R24, R15 ;  /* 0x0000001814147223 */ /* 0x001fe4000000000f */
[----:B------:R-:W0:Y:S02]  /*0430*/  LDS.128 R12, [R31+0x40] ;  /* 0x000040001f0c7984 */ /* 0x000e240000000c00 */
        /* <DEDUP_REMOVED lines=20> */
[----:B------:R-:W-:-:S04]  /*0580*/  FFMA R23, R27, R23, R22 ;  /* 0x000000171b177223 */ /* 0x000fc80000000016 */
[----:B0-----:R-:W-:-:S04]  /*0590*/  FFMA R4, R4, R8, R23 ;  /* 0x0000000804047223 */ /* 0x001fc80000000017 */
[----:B------:R-:W-:-:S04]  /*05a0*/  FFMA R5, R5, R9, R4 ;  /* 0x0000000905057223 */ /* 0x000fc80000000004 */
[----:B------:R-:W-:-:S04]  /*05b0*/  FFMA R6, R6, R10, R5 ;  /* 0x0000000a06067223 */ /* 0x000fc80000000005 */
[----:B------:R-:W-:-:S04]  /*05c0*/  FFMA R7, R7, R11, R6 ;  /* 0x0000000b07077223 */ /* 0x000fc80000000006 */
[----:B-1----:R-:W-:-:S04]  /*05d0*/  FFMA R12, R12, R16, R7 ;  /* 0x000000100c0c7223 */ /* 0x002fc80000000007 */
[----:B------:R-:W-:-:S04]  /*05e0*/  FFMA R13, R13, R17, R12 ;  /* 0x000000110d0d7223 */ /* 0x000fc8000000000c */
[----:B------:R-:W-:-:S04]  /*05f0*/  FFMA R14, R14, R18, R13 ;  /* 0x000000120e0e7223 */ /* 0x000fc8000000000d */
[----:B------:R-:W-:Y:S01]  /*0600*/  FFMA R21, R15, R19, R14 ;  /* 0x000000130f157223 */ /* 0x000fe2000000000e */
[----:B------:R-:W-:Y:S06]  /*0610*/  BAR.SYNC.DEFER_BLOCKING 0x0 ;  /* 0x0000000000007b1d */ /* 0x000fec0000010000 */
[----:B------:R-:W-:Y:S05]  /*0620*/  @!P0 BRA `(.L_x_1) ;  /* 0xfffffffc00108947 */ /* 0x000fea000383ffff */
.L_x_0:
[----:B------:R-:W0:Y:S01]  /*0630*/  LDC R0, c[0x0][0x380] ;  /* 0x0000e000ff007b82 */ /* 0x000e220000000800 */
[----:B------:R-:W1:Y:S01]  /*0640*/  LDCU.64 UR6, c[0x0][0x3a8] ;  /* 0x00007500ff0677ac */ /* 0x000e620008000a00 */
[----:B------:R-:W2:Y:S01]  /*0650*/  LDCU UR4, c[0x0][0x3a0] ;  /* 0x00007400ff0477ac */ /* 0x000ea20008000800 */
[----:B0-----:R-:W-:Y:S02]  /*0660*/  IMAD R28, R29, R0, R28 ;  /* 0x000000001d1c7224 */ /* 0x001fe400078e021c */
[----:B------:R-:W-:Y:S01]  /*0670*/  IMAD R35, R0, UR5, R35 ;  /* 0x0000000500237c24 */ /* 0x000fe2000f8e0223 */
[----:B------:R-:W0:Y:S02]  /*0680*/  LDCU UR5, c[0x0][0x38c] ;  /* 0x00007180ff0577ac */ /* 0x000e240008000800 */
[----:B------:R-:W-:Y:S02]  /*0690*/  SHF.R.S32.HI R0, RZ, 0x1f, R28 ;  /* 0x0000001fff007819 */ /* 0x000fe4000001141c */
[----:B------:R-:W-:-:S04]  /*06a0*/  IADD3 R3, P0, PT, R28, R35, RZ ;  /* 0x000000231c037210 */ /* 0x000fc80007f1e0ff */
[----:B------:R-:W-:Y:S02]  /*06b0*/  LEA.HI.X.SX32 R0, R35, R0, 0x1, P0 ;  /* 0x0000000023007211 */ /* 0x000fe400000f0eff */
[----:B-1----:R-:W-:-:S04]  /*06c0*/  LEA R2, P0, R3, UR6, 0x2 ;  /* 0x0000000603027c11 */ /* 0x002fc8000f8010ff */
[----:B------:R-:W-:-:S05]  /*06d0*/  LEA.HI.X R3, R3, UR7, R0, 0x2, P0 ;  /* 0x0000000703037c11 */ /* 0x000fca00080f1400 */
[----:B------:R-:W2:Y:S02]  /*06e0*/  LDG.E R0, desc[UR8][R2.64] ;  /* 0x0000000802007981 */ /* 0x000ea4000c1e1900 */
[----:B--2---:R-:W-:-:S04]  /*06f0*/  FMUL R0, R0, UR4 ;  /* 0x0000000400007c20 */ /* 0x004fc80008400000 */
[----:B0-----:R-:W-:-:S05]  /*0700*/  FFMA R21, R21, UR5, R0 ;  /* 0x0000000515157c23 */ /* 0x001fca0008000000 */
[----:B------:R-:W-:Y:S01]  /*0710*/  STG.E desc[UR8][R2.64], R21 ;  /* 0x0000001502007986 */ /* 0x000fe2000c101908 */
[----:B------:R-:W-:Y:S05]  /*0720*/  EXIT ;  /* 0x000000000000794d */ /* 0x000fea0003800000 */
.L_x_2:
[----:B------:R-:W-:-:S00]  /*0730*/  BRA `(.L_x_2) ;  /* 0xfffffffc00fc7947 */ /* 0x000fc0000383ffff */
[----:B------:R-:W-:-:S00]  /*0740*/  NOP ;  /* 0x0000000000007918 */ /* 0x000fc00000000000 */
        /* <DEDUP_REMOVED lines=11> */
.L_x_9:


//--------------------- .text._Z12naive_matmuliiifPKfS0_fPf --------------------------
	.section	.text._Z12naive_matmuliiifPKfS0_fPf,"ax",@progbits
	.align	128
        .global         _Z12naive_matmuliiifPKfS0_fPf
        .type           _Z12naive_matmuliiifPKfS0_fPf,@function
        .size           _Z12naive_matmuliiifPKfS0_fPf,(.L_x_10 - _Z12naive_matmuliiifPKfS0_fPf)
        .other          _Z12naive_matmuliiifPKfS0_fPf,@"STO_CUDA_ENTRY STV_DEFAULT"
_Z12naive_matmuliiifPKfS0_fPf:
.text._Z12naive_matmuliiifPKfS0_fPf:
[----:B------:R-:W-:Y:S01]  /*0000*/  LDC R1, c[0x0][0x37c] ;  /* 0x0000df00ff017b82 */ /* 0x000fe20000000800 */
[----:B------:R-:W0:Y:S07]  /*0010*/  S2R R6, SR_CTAID.Y ;  /* 0x0000000000067919 */ /* 0x000e2e0000002600 */
[----:B------:R-:W1:Y:S01]  /*0020*/  S2UR UR5, SR_CTAID.X ;  /* 0x00000000000579c3 */ /* 0x000e620000002500 */
[----:B------:R-:W2:Y:S01]  /*0030*/  LDCU UR6, c[0x0][0x388] ;  /* 0x00007100ff0677ac */ /* 0x000ea20008000800 */
[----:B------:R-:W-:Y:S01]  /*0040*/  IMAD.MOV.U32 R11, RZ, RZ, RZ ;  /* 0x000000ffff0b7224 */ /* 0x000fe200078e00ff */
[----:B------:R-:W3:Y:S01]  /*0050*/  S2R R0, SR_TID.X ;  /* 0x0000000000007919 */ /* 0x000ee20000002100 */
[----:B------:R-:W4:Y:S01]  /*0060*/  LDCU.64 UR10, c[0x0][0x358] ;  /* 0x00006b00ff0a77ac */ /* 0x000f220008000a00 */
[----:B------:R-:W3:Y:S03]  /*0070*/  S2R R3, SR_TID.Y ;  /* 0x0000000000037919 */ /* 0x000ee60000002200 */
[----:B------:R-:W5:Y:S01]  /*0080*/  LDC R5, c[0x0][0x380] ;  /* 0x0000e000ff057b82 */ /* 0x000f620000000800 */
[----:B--2---:R-:W-:-:S02]  /*0090*/  UISETP.GE.AND UP0, UPT, UR6, 0x1, UPT ;  /* 0x000000010600788c */ /* 0x004fc4000bf06270 */
[----:B-1----:R-:W-:Y:S01]  /*00a0*/  USHF.L.U32 UR5, UR5, 0x5, URZ ;  /* 0x0000000505057899 */ /* 0x002fe200080006ff */
[----:B0-----:R-:W-:-:S05]  /*00b0*/  IMAD.SHL.U32 R6, R6, 0x20, RZ ;  /* 0x0000002006067824 */ /* 0x001fca00078e00ff */
[----:B-----5:R-:W-:Y:S01]  /*00c0*/  IMAD R4, R6, R5, UR5 ;  /* 0x0000000506047e24 */ /* 0x020fe2000f8e0205 */
[----:B---34-:R-:W-:Y:S06]  /*00d0*/  BRA.U !UP0, `(.L_x_3) ;  /* 0x0000000d080c7547 */ /* 0x018fec000b800000 */
[----:B------:R-:W-:Y:S02]  /*00e0*/  UISETP.GE.U32.AND UP1, UPT, UR6, 0x8, UPT ;  /* 0x000000080600788c */ /* 0x000fe4000bf26070 */
[----:B------:R-:W-:Y:S01]  /*00f0*/  IMAD R6, R6, UR6, RZ ;  /* 0x0000000606067c24 */ /* 0x000fe2000f8e02ff */
[----:B------:R-:W-:Y:S02]  /*0100*/  ULOP3.LUT UR7, UR6, 0x7, URZ, 0xc0, !UPT ;  /* 0x0000000706077892 */ /* 0x000fe4000f8ec0ff */
[----:B------:R-:W-:Y:S01]  /*0110*/  IMAD R7, R3, UR6, RZ ;  /* 0x0000000603077c24 */ /* 0x000fe2000f8e02ff */
[----:B------:R-:W-:Y:S01]  /*0120*/  USHF.R.S32.HI UR9, URZ, 0x1f, UR5 ;  /* 0x0000001fff097899 */ /* 0x000fe20008011405 */
[----:B------:R-:W-:Y:S01]  /*0130*/  IMAD.MOV.U32 R11, RZ, RZ, RZ ;  /* 0x000000ffff0b7224 */ /* 0x000fe200078e00ff */
[----:B------:R-:W-:Y:S01]  /*0140*/  SHF.R.S32.HI R8, RZ, 0x1f, R6 ;  /* 0x0000001fff087819 */ /* 0x000fe20000011406 */
[----:B------:R-:W-:Y:S01]  /*0150*/  UISETP.NE.AND UP0, UPT, UR7, URZ, UPT ;  /* 0x000000ff0700728c */ /* 0x000fe2000bf05270 */
[----:B------:R-:W-:Y:S01]  /*0160*/  UMOV UR4, URZ ;  /* 0x000000ff00047c82 */ /* 0x000fe20008000000 */
[----:B------:R-:W-:Y:S09]  /*0170*/  BRA.U !UP1, `(.L_x_4) ;  /* 0x0000000509687547 */ /* 0x000ff2000b800000 */
[----:B------:R-:W0:Y:S01]  /*0180*/  LDCU.64 UR12, c[0x0][0x398] ;  /* 0x00007300ff0c77ac */ /* 0x000e220008000a00 */
[----:B------:R-:W-:Y:S01]  /*0190*/  IADD3 R23, P0, PT, R6, R7, RZ ;  /* 0x0000000706177210 */ /* 0x000fe20007f1e0ff */
[C-C-:B------:R-:W-:Y:S01]  /*01a0*/  IMAD R9, R5.reuse, 0x7, R0.reuse ;  /* 0x0000000705097824 */ /* 0x140fe200078e0200 */
[----:B------:R-:W-:Y:S01]  /*01b0*/  ULOP3.LUT UR4, UR6, 0x7ffffff8, URZ, 0xc0, !UPT ;  /* 0x7ffffff806047892 */ /* 0x000fe2000f8ec0ff */
[C---:B------:R-:W-:Y:S02]  /*01c0*/  IMAD R10, R5.reuse, 0x6, R0 ;  /* 0x00000006050a7824 */ /* 0x040fe400078e0200 */
[----:B------:R-:W-:Y:S01]  /*01d0*/  IMAD.X R2, RZ, RZ, R8, P0 ;  /* 0x000000ffff027224 */ /* 0x000fe200000e0608 */
[----:B------:R-:W-:Y:S01]  /*01e0*/  UIADD3 UR8, UPT, UPT, -UR4, URZ, URZ ;  /* 0x000000ff04087290 */ /* 0x000fe2000fffe1ff */
[C-C-:B------:R-:W-:Y:S02]  /*01f0*/  IMAD R12, R5.reuse, 0x5, R0.reuse ;  /* 0x00000005050c7824 */ /* 0x140fe400078e0200 */
[----:B------:R-:W-:-:S02]  /*0200*/  IMAD R22, R5, 0x4, R0 ;  /* 0x0000000405167824 */ /* 0x000fc400078e0200 */
[C-C-:B------:R-:W-:Y:S02]  /*0210*/  IMAD R24, R5.reuse, 0x3, R0.reuse ;  /* 0x0000000305187824 */ /* 0x140fe400078e0200 */
[----:B------:R-:W-:Y:S02]  /*0220*/  IMAD R26, R5, 0x2, R0 ;  /* 0x00000002051a7824 */ /* 0x000fe400078e0200 */
[----:B------:R-:W-:Y:S01]  /*0230*/  IMAD.IADD R28, R0, 0x1, R5 ;  /* 0x00000001001c7824 */ /* 0x000fe200078e0205 */
[----:B0-----:R-:W-:Y:S01]  /*0240*/  LEA R13, P0, R23, UR12, 0x2 ;  /* 0x0000000c170d7c11 */ /* 0x001fe2000f8010ff */
[----:B------:R-:W-:-:S03]  /*0250*/  IMAD.MOV.U32 R11, RZ, RZ, RZ ;  /* 0x000000ffff0b7224 */ /* 0x000fc600078e00ff */
[----:B------:R-:W-:Y:S01]  /*0260*/  LEA.HI.X R23, R23, UR13, R2, 0x2, P0 ;  /* 0x0000000d17177c11 */ /* 0x000fe200080f1402 */
[----:B------:R-:W-:Y:S01]  /*0270*/  IMAD.MOV.U32 R2, RZ, RZ, R0 ;  /* 0x000000ffff027224 */ /* 0x000fe200078e0000 */
[----:B------:R-:W-:Y:S01]  /*0280*/  IADD3 R13, P0, PT, R13, 0x10, RZ ;  /* 0x000000100d0d7810 */ /* 0x000fe20007f1e0ff */
[----:B------:R-:W0:Y:S04]  /*0290*/  LDCU.64 UR12, c[0x0][0x390] ;  /* 0x00007200ff0c77ac */ /* 0x000e280008000a00 */
[----:B------:R-:W-:-:S08]  /*02a0*/  IMAD.X R23, RZ, RZ, R23, P0 ;  /* 0x000000ffff177224 */ /* 0x000fd000000e0617 */
.L_x_5:
[----:B------:R-:W-:Y:S02]  /*02b0*/  IADD3 R14, P0, PT, R2, UR5, RZ ;  /* 0x00000005020e7c10 */ /* 0x000fe4000ff1e0ff */
[----:B------:R-:W-:Y:S02]  /*02c0*/  IADD3 R18, P1, PT, R28, UR5, RZ ;  /* 0x000000051c127c10 */ /* 0x000fe4000ff3e0ff */
[----:B------:R-:W-:Y:S02]  /*02d0*/  LEA.HI.X.SX32 R15, R2, UR9, 0x1, P0 ;  /* 0x00000009020f7c11 */ /* 0x000fe400080f0eff */
[----:B0-----:R-:W-:Y:S02]  /*02e0*/  LEA R16, P0, R14, UR12, 0x2 ;  /* 0x0000000c0e107c11 */ /* 0x001fe4000f8010ff */
[----:B------:R-:W-:Y:S02]  /*02f0*/  LEA.HI.X.SX32 R19, R28, UR9, 0x1, P1 ;  /* 0x000000091c137c11 */ /* 0x000fe400088f0eff */
[----:B------:R-:W-:Y:S01]  /*0300*/  LEA.HI.X R17, R14, UR13, R15, 0x2, P0 ;  /* 0x0000000d0e117c11 */ /* 0x000fe200080f140f */
[----:B------:R-:W-:Y:S01]  /*0310*/  IMAD.MOV.U32 R14, RZ, RZ, R13 ;  /* 0x000000ffff0e7224 */ /* 0x000fe200078e000d */
[----:B------:R-:W-:Y:S01]  /*0320*/  LEA R20, P1, R18, UR12, 0x2 ;  /* 0x0000000c12147c11 */ /* 0x000fe2000f8210ff */
[----:B------:R-:W-:-:S02]  /*0330*/  IMAD.MOV.U32 R15, RZ, RZ, R23 ;  /* 0x000000ffff0f7224 */ /* 0x000fc400078e0017 */
[----:B------:R-:W2:Y:S01]  /*0340*/  LDG.E R16, desc[UR10][R16.64] ;  /* 0x0000000a10107981 */ /* 0x000ea2000c1e1900 */
[----:B------:R-:W-:-:S03]  /*0350*/  LEA.HI.X R21, R18, UR13, R19, 0x2, P1 ;  /* 0x0000000d12157c11 */ /* 0x000fc600088f1413 */
[----:B------:R-:W2:Y:S04]  /*0360*/  LDG.E R13, desc[UR10][R14.64+-0x10] ;  /* 0xfffff00a0e0d7981 */ /* 0x000ea8000c1e1900 */
[----:B------:R-:W3:Y:S04]  /*0370*/  LDG.E R20, desc[UR10][R20.64] ;  /* 0x0000000a14147981 */ /* 0x000ee8000c1e1900 */
[----:B------:R-:W3:Y:S01]  /*0380*/  LDG.E R18, desc[UR10][R14.64+-0xc] ;  /* 0xfffff40a0e127981 */ /* 0x000ee2000c1e1900 */
[----:B------:R-:W-:-:S04]  /*0390*/  IADD3 R19, P0, PT, R26, UR5, RZ ;  /* 0x000000051a137c10 */ /* 0x000fc8000ff1e0ff */
[----:B------:R-:W-:Y:S02]  /*03a0*/  LEA.HI.X.SX32 R23, R26, UR9, 0x1, P0 ;  /* 0x000000091a177c11 */ /* 0x000fe400080f0eff */
[----:B------:R-:W-:-:S04]  /*03b0*/  IADD3 R25, P1, PT, R24, UR5, RZ ;  /* 0x0000000518197c10 */ /* 0x000fc8000ff3e0ff */
[----:B------:R-:W-:Y:S01]  /*03c0*/  LEA.HI.X.SX32 R27, R24, UR9, 0x1, P1 ;  /* 0x00000009181b7c11 */ /* 0x000fe200088f0eff */
[----:B--2---:R-:W-:Y:S01]  /*03d0*/  FFMA R11, R16, R13, R11 ;  /* 0x0000000d100b7223 */ /* 0x004fe2000000000b */
[----:B------:R-:W-:-:S04]  /*03e0*/  LEA R16, P0, R19, UR12, 0x2 ;  /* 0x0000000c13107c11 */ /* 0x000fc8000f8010ff */
[----:B------:R-:W-:Y:S02]  /*03f0*/  LEA.HI.X R17, R19, UR13, R23, 0x2, P0 ;  /* 0x0000000d13117c11 */ /* 0x000fe400080f1417 */
[----:B------:R-:W-:Y:S01]  /*0400*/  IADD3 R13, P2, PT, R22, UR5, RZ ;  /* 0x00000005160d7c10 */ /* 0x000fe2000ff5e0ff */
[----:B---3--:R-:W-:Y:S01]  /*0410*/  FFMA R11, R20, R18, R11 ;  /* 0x00000012140b7223 */ /* 0x008fe2000000000b */
[C---:B------:R-:W-:Y:S01]  /*0420*/  LEA R18, P1, R25.reuse, UR12, 0x2 ;  /* 0x0000000c19127c11 */ /* 0x040fe2000f8210ff */
[----:B------:R-:W2:Y:S04]  /*0430*/  LDG.E R16, desc[UR10][R16.64] ;  /* 0x0000000a10107981 */ /* 0x000ea8000c1e1900 */
[----:B------:R-:W2:Y:S01]  /*0440*/  LDG.E R23, desc[UR10][R14.64+-0x8] ;  /* 0xfffff80a0e177981 */ /* 0x000ea2000c1e1900 */
[----:B------:R-:W-:-:S02]  /*0450*/  LEA.HI.X R19, R25, UR13, R27, 0x2, P1 ;  /* 0x0000000d19137c11 */ /* 0x000fc400088f141b */
[----:B------:R-:W-:Y:S01]  /*0460*/  LEA.HI.X.SX32 R21, R22, UR9, 0x1, P2 ;  /* 0x0000000916157c11 */ /* 0x000fe200090f0eff */
[----:B------:R-:W3:Y:S01]  /*0470*/  LDG.E R27, desc[UR10][R14.64] ;  /* 0x0000000a0e1b7981 */ /* 0x000ee2000c1e1900 */
[----:B------:R-:W-:-:S03]  /*0480*/  LEA R20, P0, R13, UR12, 0x2 ;  /* 0x0000000c0d147c11 */ /* 0x000fc6000f8010ff */
[----:B------:R0:W4:Y:S01]  /*0490*/  LDG.E R18, desc[UR10][R18.64] ;  /* 0x0000000a12127981 */ /* 0x000122000c1e1900 */
[----:B------:R-:W-:-:S03]  /*04a0*/  LEA.HI.X R21, R13, UR13, R21, 0x2, P0 ;  /* 0x0000000d0d157c11 */ /* 0x000fc600080f1415 */
[----:B------:R-:W4:Y:S04]  /*04b0*/  LDG.E R13, desc[UR10][R14.64+-0x4] ;  /* 0xfffffc0a0e0d7981 */ /* 0x000f28000c1e1900 */
[----:B------:R-:W3:Y:S01]  /*04c0*/  LDG.E R20, desc[UR10][R20.64] ;  /* 0x0000000a14147981 */ /* 0x000ee2000c1e1900 */
[----:B------:R-:W-:-:S04]  /*04d0*/  IADD3 R25, P1, PT, R10, UR5, RZ ;  /* 0x000000050a197c10 */ /* 0x000fc8000ff3e0ff */
[----:B0-----:R-:W-:Y:S01]  /*04e0*/  LEA.HI.X.SX32 R19, R10, UR9, 0x1, P1 ;  /* 0x000000090a137c11 */ /* 0x001fe200088f0eff */
[----:B--2---:R-:W-:Y:S01]  /*04f0*/  FFMA R11, R16, R23, R11 ;  /* 0x00000017100b7223 */ /* 0x004fe2000000000b */
[----:B------:R-:W-:-:S04]  /*0500*/  IADD3 R23, P0, PT, R12, UR5, RZ ;  /* 0x000000050c177c10 */ /* 0x000fc8000ff1e0ff */
[----:B------:R-:W-:Y:S02]  /*0510*/  LEA.HI.X.SX32 R17, R12, UR9, 0x1, P0 ;  /* 0x000000090c117c11 */ /* 0x000fe400080f0eff */
[----:B------:R-:W-:-:S04]  /*0520*/  LEA R16, P0, R23, UR12, 0x2 ;  /* 0x0000000c17107c11 */ /* 0x000fc8000f8010ff */
[----:B------:R-:W-:Y:S01]  /*0530*/  LEA.HI.X R17, R23, UR13, R17, 0x2, P0 ;  /* 0x0000000d17117c11 */ /* 0x000fe200080f1411 */
[----:B----4-:R-:W-:Y:S01]  /*0540*/  FFMA R11, R18, R13, R11 ;  /* 0x0000000d120b7223 */ /* 0x010fe2000000000b */
[----:B------:R-:W-:Y:S01]  /*0550*/  LEA R18, P1, R25, UR12, 0x2 ;  /* 0x0000000c19127c11 */ /* 0x000fe2000f8210ff */
[----:B------:R-:W2:Y:S01]  /*0560*/  LDG.E R23, desc[UR10][R14.64+0x4] ;  /* 0x0000040a0e177981 */ /* 0x000ea2000c1e1900 */
[----:B------:R-:W-:Y:S01]  /*0570*/  IADD3 R13, P2, PT, R9, UR5, RZ ;  /* 0x00000005090d7c10 */ /* 0x000fe2000ff5e0ff */
[----:B---3--:R-:W-:Y:S01]  /*0580*/  FFMA R11, R20, R27, R11 ;  /* 0x0000001b140b7223 */ /* 0x008fe2000000000b */
[----:B------:R-:W-:Y:S01]  /*0590*/  LEA.HI.X R19, R25, UR13, R19, 0x2, P1 ;  /* 0x0000000d19137c11 */ /* 0x000fe200088f1413 */
[----:B------:R-:W2:Y:S01]  /*05a0*/  LDG.E R16, desc[UR10][R16.64] ;  /* 0x0000000a10107981 */ /* 0x000ea2000c1e1900 */
[----:B------:R-:W-:Y:S02]  /*05b0*/  LEA.HI.X.SX32 R21, R9, UR9, 0x1, P2 ;  /* 0x0000000909157c11 */ /* 0x000fe400090f0eff */
[C---:B------:R-:W-:Y:S01]  /*05c0*/  LEA R20, P0, R13.reuse, UR12, 0x2 ;  /* 0x0000000c0d147c11 */ /* 0x040fe2000f8010ff */
[----:B------:R-:W3:Y:S03]  /*05d0*/  LDG.E R18, desc[UR10][R18.64] ;  /* 0x0000000a12127981 */ /* 0x000ee6000c1e1900 */
[----:B------:R-:W-:Y:S01]  /*05e0*/  LEA.HI.X R21, R13, UR13, R21, 0x2, P0 ;  /* 0x0000000d0d157c11 */ /* 0x000fe200080f1415 */
[----:B------:R-:W3:Y:S04]  /*05f0*/  LDG.E R25, desc[UR10][R14.64+0x8] ;  /* 0x0000080a0e197981 */ /* 0x000ee8000c1e1900 */
[----:B------:R-:W4:Y:S04]  /*0600*/  LDG.E R20, desc[UR10][R20.64] ;  /* 0x0000000a14147981 */ /* 0x000f28000c1e1900 */
[----:B------:R-:W4:Y:S01]  /*0610*/  LDG.E R27, desc[UR10][R14.64+0xc] ;  /* 0x00000c0a0e1b7981 */ /* 0x000f22000c1e1900 */
[----:B------:R-:W-:-:S04]  /*0620*/  UIADD3 UR8, UPT, UPT, UR8, 0x8, URZ ;  /* 0x0000000808087890 */ /* 0x000fc8000fffe0ff */
[----:B------:R-:W-:Y:S01]  /*0630*/  UISETP.NE.AND UP1, UPT, UR8, URZ, UPT ;  /* 0x000000ff0800728c */ /* 0x000fe2000bf25270 */
[----:B------:R-:W-:Y:S01]  /*0640*/  IADD3 R13, P0, PT, R14, 0x20, RZ ;  /* 0x000000200e0d7810 */ /* 0x000fe20007f1e0ff */
[C---:B------:R-:W-:Y:S02]  /*0650*/  IMAD R2, R5.reuse, 0x8, R2 ;  /* 0x0000000805027824 */ /* 0x040fe400078e0202 */
[C---:B------:R-:W-:Y:S02]  /*0660*/  IMAD R9, R5.reuse, 0x8, R9 ;  /* 0x0000000805097824 */ /* 0x040fe400078e0209 */
[C---:B------:R-:W-:Y:S02]  /*0670*/  IMAD R10, R5.reuse, 0x8, R10 ;  /* 0x00000008050a7824 */ /* 0x040fe400078e020a */
[C---:B------:R-:W-:Y:S02]  /*0680*/  IMAD R12, R5.reuse, 0x8, R12 ;  /* 0x00000008050c7824 */ /* 0x040fe400078e020c */
[----:B------:R-:W-:-:S02]  /*0690*/  IMAD R22, R5, 0x8, R22 ;  /* 0x0000000805167824 */ /* 0x000fc400078e0216 */
[C---:B------:R-:W-:Y:S02]  /*06a0*/  IMAD R24, R5.reuse, 0x8, R24 ;  /* 0x0000000805187824 */ /* 0x040fe400078e0218 */
[C---:B------:R-:W-:Y:S02]  /*06b0*/  IMAD R26, R5.reuse, 0x8, R26 ;  /* 0x00000008051a7824 */ /* 0x040fe400078e021a */
[----:B------:R-:W-:Y:S02]  /*06c0*/  IMAD R28, R5, 0x8, R28 ;  /* 0x00000008051c7824 */ /* 0x000fe400078e021c */
[----:B--2---:R-:W-:Y:S01]  /*06d0*/  FFMA R11, R16, R23, R11 ;  /* 0x00000017100b7223 */ /* 0x004fe2000000000b */
[----:B------:R-:W-:-:S03]  /*06e0*/  IMAD.X R23, RZ, RZ, R15, P0 ;  /* 0x000000ffff177224 */ /* 0x000fc600000e060f */
[----:B---3--:R-:W-:-:S04]  /*06f0*/  FFMA R11, R18, R25, R11 ;  /* 0x00000019120b7223 */ /* 0x008fc8000000000b */
[----:B----4-:R-:W-:Y:S01]  /*0700*/  FFMA R11, R20, R27, R11 ;  /* 0x0000001b140b7223 */ /* 0x010fe2000000000b */
[----:B------:R-:W-:Y:S06]  /*0710*/  BRA.U UP1, `(.L_x_5) ;  /* 0xfffffff901e47547 */ /* 0x000fec000b83ffff */
.L_x_4:
[----:B------:R-:W-:Y:S05]  /*0720*/  BRA.U !UP0, `(.L_x_3) ;  /* 0x0000000508787547 */ /* 0x000fea000b800000 */
[----:B------:R-:W-:Y:S02]  /*0730*/  UISETP.GE.U32.AND UP0, UPT, UR7, 0x4, UPT ;  /* 0x000000040700788c */ /* 0x000fe4000bf06070 */
[----:B------:R-:W-:-:S04]  /*0740*/  ULOP3.LUT UR8, UR6, 0x3, URZ, 0xc0, !UPT ;  /* 0x0000000306087892 */ /* 0x000fc8000f8ec0ff */
[----:B------:R-:W-:-:S03]  /*0750*/  UISETP.NE.AND UP1, UPT, UR8, URZ, UPT ;  /* 0x000000ff0800728c */ /* 0x000fc6000bf25270 */
[----:B------:R-:W-:Y:S08]  /*0760*/  BRA.U !UP0, `(.L_x_6) ;  /* 0x0000000108ac7547 */ /* 0x000ff0000b800000 */
[----:B------:R-:W0:Y:S01]  /*0770*/  LDCU.128 UR12, c[0x0][0x390] ;  /* 0x00007200ff0c77ac */ /* 0x000e220008000c00 */
[----:B------:R-:W-:Y:S01]  /*0780*/  IMAD R2, R5, UR4, R0 ;  /* 0x0000000405027c24 */ /* 0x000fe2000f8e0200 */
[----:B------:R-:W-:Y:S01]  /*0790*/  IADD3 R13, P0, P1, R6, UR4, R7 ;  /* 0x00000004060d7c10 */ /* 0x000fe2000f91e007 */
[----:B------:R-:W-:Y:S02]  /*07a0*/  VIADD R9, R7, UR4 ;  /* 0x0000000407097c36 */ /* 0x000fe40008000000 */
[----:B------:R-:W-:Y:S01]  /*07b0*/  IMAD.IADD R10, R2, 0x1, R5 ;  /* 0x00000001020a7824 */ /* 0x000fe200078e0205 */
[----:B------:R-:W-:Y:S02]  /*07c0*/  IADD3.X R14, PT, PT, R8, RZ, RZ, P0, P1 ;  /* 0x000000ff080e7210 */ /* 0x000fe400007e24ff */
[----:B------:R-:W-:Y:S02]  /*07d0*/  IADD3 R15, P2, PT, R6, R9, RZ ;  /* 0x00000009060f7210 */ /* 0x000fe40007f5e0ff */
[----:B------:R-:W-:-:S02]  /*07e0*/  IADD3 R17, P1, PT, R2, UR5, RZ ;  /* 0x0000000502117c10 */ /* 0x000fc4000ff3e0ff */
[----:B------:R-:W-:Y:S01]  /*07f0*/  IADD3 R9, P3, PT, R10, UR5, RZ ;  /* 0x000000050a097c10 */ /* 0x000fe2000ff7e0ff */
[----:B------:R-:W-:Y:S01]  /*0800*/  IMAD.X R16, RZ, RZ, R8, P2 ;  /* 0x000000ffff107224 */ /* 0x000fe200010e0608 */
[----:B------:R-:W-:Y:S02]  /*0810*/  LEA.HI.X.SX32 R20, R2, UR9, 0x1, P1 ;  /* 0x0000000902147c11 */ /* 0x000fe400088f0eff */
[C---:B------:R-:W-:Y:S01]  /*0820*/  LEA.HI.X.SX32 R2, R10.reuse, UR9, 0x1, P3 ;  /* 0x000000090a027c11 */ /* 0x040fe200098f0eff */
[----:B------:R-:W-:Y:S01]  /*0830*/  IMAD.IADD R10, R10, 0x1, R5 ;  /* 0x000000010a0a7824 */ /* 0x000fe200078e0205 */
[----:B0-----:R-:W-:Y:S02]  /*0840*/  LEA R12, P0, R13, UR14, 0x2 ;  /* 0x0000000e0d0c7c11 */ /* 0x001fe4000f8010ff */
[----:B------:R-:W-:Y:S02]  /*0850*/  LEA R18, P1, R17, UR12, 0x2 ;  /* 0x0000000c11127c11 */ /* 0x000fe4000f8210ff */
[----:B------:R-:W-:-:S02]  /*0860*/  LEA.HI.X R13, R13, UR15, R14, 0x2, P0 ;  /* 0x0000000f0d0d7c11 */ /* 0x000fc400080f140e */
[----:B------:R-:W-:Y:S02]  /*0870*/  LEA R22, P0, R15, UR14, 0x2 ;  /* 0x0000000e0f167c11 */ /* 0x000fe4000f8010ff */
[----:B------:R-:W-:Y:S02]  /*0880*/  LEA R14, P2, R9, UR12, 0x2 ;  /* 0x0000000c090e7c11 */ /* 0x000fe4000f8410ff */
[----:B------:R-:W-:Y:S02]  /*0890*/  LEA.HI.X R23, R15, UR15, R16, 0x2, P0 ;  /* 0x0000000f0f177c11 */ /* 0x000fe400080f1410 */
[----:B------:R-:W-:Y:S02]  /*08a0*/  LEA.HI.X R19, R17, UR13, R20, 0x2, P1 ;  /* 0x0000000d11137c11 */ /* 0x000fe400088f1414 */
[----:B------:R-:W-:Y:S01]  /*08b0*/  LEA.HI.X R15, R9, UR13, R2, 0x2, P2 ;  /* 0x0000000d090f7c11 */ /* 0x000fe200090f1402 */
[C---:B------:R-:W-:Y:S01]  /*08c0*/  IMAD.IADD R2, R10.reuse, 0x1, R5 ;  /* 0x000000010a027824 */ /* 0x040fe200078e0205 */
[C---:B------:R-:W-:Y:S01]  /*08d0*/  IADD3 R17, P0, PT, R10.reuse, UR5, RZ ;  /* 0x000000050a117c10 */ /* 0x040fe2000ff1e0ff */
[----:B------:R-:W2:Y:S03]  /*08e0*/  LDG.E R22, desc[UR10][R22.64] ;  /* 0x0000000a16167981 */ /* 0x000ea6000c1e1900 */
[----:B------:R-:W-:Y:S01]  /*08f0*/  LEA.HI.X.SX32 R10, R10, UR9, 0x1, P0 ;  /* 0x000000090a0a7c11 */ /* 0x000fe200080f0eff */
[----:B------:R-:W2:Y:S01]  /*0900*/  LDG.E R18, desc[UR10][R18.64] ;  /* 0x0000000a12127981 */ /* 0x000ea2000c1e1900 */
[----:B------:R-:W-:-:S02]  /*0910*/  LEA R16, P0, R17, UR12, 0x2 ;  /* 0x0000000c11107c11 */ /* 0x000fc4000f8010ff */
[C---:B------:R-:W-:Y:S01]  /*0920*/  IADD3 R9, P1, PT, R2.reuse, UR5, RZ ;  /* 0x0000000502097c10 */ /* 0x040fe2000ff3e0ff */
[----:B------:R-:W3:Y:S01]  /*0930*/  LDG.E R15, desc[UR10][R14.64] ;  /* 0x0000000a0e0f7981 */ /* 0x000ee2000c1e1900 */
[----:B------:R-:W-:Y:S02]  /*0940*/  LEA.HI.X R17, R17, UR13, R10, 0x2, P0 ;  /* 0x0000000d11117c11 */ /* 0x000fe400080f140a */
[C---:B------:R-:W-:Y:S02]  /*0950*/  LEA R20, P0, R9.reuse, UR12, 0x2 ;  /* 0x0000000c09147c11 */ /* 0x040fe4000f8010ff */
[----:B------:R-:W-:Y:S02]  /*0960*/  LEA.HI.X.SX32 R10, R2, UR9, 0x1, P1 ;  /* 0x00000009020a7c11 */ /* 0x000fe400088f0eff */
[----:B------:R-:W3:Y:S02]  /*0970*/  LDG.E R2, desc[UR10][R12.64+0x4] ;  /* 0x0000040a0c027981 */ /* 0x000ee4000c1e1900 */
[----:B------:R-:W-:-:S02]  /*0980*/  LEA.HI.X R21, R9, UR13, R10, 0x2, P0 ;  /* 0x0000000d09157c11 */ /* 0x000fc400080f140a */
[----:B------:R-:W4:Y:S04]  /*0990*/  LDG.E R17, desc[UR10][R16.64] ;  /* 0x0000000a10117981 */ /* 0x000f28000c1e1900 */
[----:B------:R-:W4:Y:S04]  /*09a0*/  LDG.E R9, desc[UR10][R12.64+0x8] ;  /* 0x0000080a0c097981 */ /* 0x000f28000c1e1900 */
[----:B------:R-:W5:Y:S04]  /*09b0*/  LDG.E R10, desc[UR10][R12.64+0xc] ;  /* 0x00000c0a0c0a7981 */ /* 0x000f68000c1e1900 */
[----:B------:R-:W5:Y:S01]  /*09c0*/  LDG.E R21, desc[UR10][R20.64] ;  /* 0x0000000a14157981 */ /* 0x000f62000c1e1900 */
[----:B------:R-:W-:Y:S01]  /*09d0*/  UIADD3 UR4, UPT, UPT, UR4, 0x4, URZ ;  /* 0x0000000404047890 */ /* 0x000fe2000fffe0ff */
[----:B--2---:R-:W-:-:S04]  /*09e0*/  FFMA R18, R18, R22, R11 ;  /* 0x0000001612127223 */ /* 0x004fc8000000000b */
[----:B---3--:R-:W-:-:S04]  /*09f0*/  FFMA R2, R15, R2, R18 ;  /* 0x000000020f027223 */ /* 0x008fc80000000012 */
[----:B----4-:R-:W-:-:S04]  /*0a00*/  FFMA R2, R17, R9, R2 ;  /* 0x0000000911027223 */ /* 0x010fc80000000002 */
[----:B-----5:R-:W-:-:S07]  /*0a10*/  FFMA R11, R21, R10, R2 ;  /* 0x0000000a150b7223 */ /* 0x020fce0000000002 */
.L_x_6:
[----:B------:R-:W-:Y:S05]  /*0a20*/  BRA.U !UP1, `(.L_x_3) ;  /* 0x0000000109b87547 */ /* 0x000fea000b800000 */
[----:B------:R-:W-:Y:S02]  /*0a30*/  UISETP.NE.AND UP0, UPT, UR8, 0x1, UPT ;  /* 0x000000010800788c */ /* 0x000fe4000bf05270 */
[----:B------:R-:W-:-:S04]  /*0a40*/  ULOP3.LUT UR6, UR6, 0x1, URZ, 0xc0, !UPT ;  /* 0x0000000106067892 */ /* 0x000fc8000f8ec0ff */
[----:B------:R-:W-:-:S03]  /*0a50*/  UISETP.NE.U32.AND UP1, UPT, UR6, 0x1, UPT ;  /* 0x000000010600788c */ /* 0x000fc6000bf25070 */
[----:B------:R-:W-:Y:S08]  /*0a60*/  BRA.U !UP0, `(.L_x_7) ;  /* 0x00000001086c7547 */ /* 0x000ff0000b800000 */
[----:B------:R-:W0:Y:S01]  /*0a70*/  LDCU.128 UR12, c[0x0][0x390] ;  /* 0x00007200ff0c77ac */ /* 0x000e220008000c00 */
[----:B------:R-:W-:Y:S01]  /*0a80*/  VIADD R9, R7, UR4 ;  /* 0x0000000407097c36 */ /* 0x000fe20008000000 */
[----:B------:R-:W-:Y:S01]  /*0a90*/  IADD3 R20, P2, P3, R6, UR4, R7 ;  /* 0x0000000406147c10 */ /* 0x000fe2000fb5e007 */
[----:B------:R-:W-:-:S03]  /*0aa0*/  IMAD R2, R5, UR4, R0 ;  /* 0x0000000405027c24 */ /* 0x000fc6000f8e0200 */
[----:B------:R-:W-:Y:S01]  /*0ab0*/  IADD3 R9, P0, PT, R6, R9, RZ ;  /* 0x0000000906097210 */ /* 0x000fe20007f1e0ff */
[----:B------:R-:W-:Y:S01]  /*0ac0*/  IMAD.IADD R13, R2, 0x1, R5 ;  /* 0x00000001020d7824 */ /* 0x000fe200078e0205 */
[----:B------:R-:W-:-:S03]  /*0ad0*/  IADD3.X R21, PT, PT, R8, RZ, RZ, P2, P3 ;  /* 0x000000ff08157210 */ /* 0x000fc600017e64ff */
[----:B------:R-:W-:Y:S01]  /*0ae0*/  IMAD.X R10, RZ, RZ, R8, P0 ;  /* 0x000000ffff0a7224 */ /* 0x000fe200000e0608 */
[C---:B0-----:R-:W-:Y:S02]  /*0af0*/  LEA R14, P0, R9.reuse, UR14, 0x2 ;  /* 0x0000000e090e7c11 */ /* 0x041fe4000f8010ff */
[----:B------:R-:W-:Y:S02]  /*0b00*/  LEA R12, P1, R20, UR14, 0x2 ;  /* 0x0000000e140c7c11 */ /* 0x000fe4000f8210ff */
[----:B------:R-:W-:Y:S02]  /*0b10*/  LEA.HI.X R15, R9, UR15, R10, 0x2, P0 ;  /* 0x0000000f090f7c11 */ /* 0x000fe400080f140a */
[C---:B------:R-:W-:Y:S02]  /*0b20*/  IADD3 R9, P4, PT, R2.reuse, UR5, RZ ;  /* 0x0000000502097c10 */ /* 0x040fe4000ff9e0ff */
[----:B------:R-:W-:Y:S01]  /*0b30*/  IADD3 R10, P0, PT, R13, UR5, RZ ;  /* 0x000000050d0a7c10 */ /* 0x000fe2000ff1e0ff */
[----:B------:R-:W2:Y:S01]  /*0b40*/  LDG.E R14, desc[UR10][R14.64] ;  /* 0x0000000a0e0e7981 */ /* 0x000ea2000c1e1900 */
[----:B------:R-:W-:-:S02]  /*0b50*/  LEA.HI.X.SX32 R2, R2, UR9, 0x1, P4 ;  /* 0x0000000902027c11 */ /* 0x000fc4000a0f0eff */
[----:B------:R-:W-:Y:S02]  /*0b60*/  LEA R18, P2, R9, UR12, 0x2 ;  /* 0x0000000c09127c11 */ /* 0x000fe4000f8410ff */
[----:B------:R-:W-:Y:S02]  /*0b70*/  LEA R16, P3, R10, UR12, 0x2 ;  /* 0x0000000c0a107c11 */ /* 0x000fe4000f8610ff */
[----:B------:R-:W-:Y:S02]  /*0b80*/  LEA.HI.X.SX32 R17, R13, UR9, 0x1, P0 ;  /* 0x000000090d117c11 */ /* 0x000fe400080f0eff */
[----:B------:R-:W-:Y:S02]  /*0b90*/  LEA.HI.X R19, R9, UR13, R2, 0x2, P2 ;  /* 0x0000000d09137c11 */ /* 0x000fe400090f1402 */
[----:B------:R-:W-:Y:S02]  /*0ba0*/  LEA.HI.X R13, R20, UR15, R21, 0x2, P1 ;  /* 0x0000000f140d7c11 */ /* 0x000fe400088f1415 */
[----:B------:R-:W-:Y:S01]  /*0bb0*/  LEA.HI.X R17, R10, UR13, R17, 0x2, P3 ;  /* 0x0000000d0a117c11 */ /* 0x000fe200098f1411 */
[----:B------:R-:W2:Y:S04]  /*0bc0*/  LDG.E R18, desc[UR10][R18.64] ;  /* 0x0000000a12127981 */ /* 0x000ea8000c1e1900 */
[----:B------:R-:W3:Y:S04]  /*0bd0*/  LDG.E R12, desc[UR10][R12.64+0x4] ;  /* 0x0000040a0c0c7981 */ /* 0x000ee8000c1e1900 */
[----:B------:R-:W3:Y:S01]  /*0be0*/  LDG.E R16, desc[UR10][R16.64] ;  /* 0x0000000a10107981 */ /* 0x000ee2000c1e1900 */
[----:B------:R-:W-:Y:S01]  /*0bf0*/  UIADD3 UR4, UPT, UPT, UR4, 0x2, URZ ;  /* 0x0000000204047890 */ /* 0x000fe2000fffe0ff */
[----:B--2---:R-:W-:-:S04]  /*0c00*/  FFMA R11, R18, R14, R11 ;  /* 0x0000000e120b7223 */ /* 0x004fc8000000000b */
[----:B---3--:R-:W-:-:S07]  /*0c10*/  FFMA R11, R16, R12, R11 ;  /* 0x0000000c100b7223 */ /* 0x008fce000000000b */
.L_x_7:
[----:B------:R-:W-:Y:S05]  /*0c20*/  BRA.U UP1, `(.L_x_3) ;  /* 0x0000000101387547 */ /* 0x000fea000b800000 */
[----:B------:R-:W0:Y:S01]  /*0c30*/  LDCU.128 UR12, c[0x0][0x390] ;  /* 0x00007200ff0c77ac */ /* 0x000e220008000c00 */
[----:B------:R-:W-:Y:S02]  /*0c40*/  VIADD R7, R7, UR4 ;  /* 0x0000000407077c36 */ /* 0x000fe40008000000 */
[----:B------:R-:W-:-:S03]  /*0c50*/  IMAD R2, R5, UR4, R0 ;  /* 0x0000000405027c24 */ /* 0x000fc6000f8e0200 */
[----:B------:R-:W-:Y:S02]  /*0c60*/  IADD3 R7, P2, PT, R6, R7, RZ ;  /* 0x0000000706077210 */ /* 0x000fe40007f5e0ff */
[----:B------:R-:W-:-:S03]  /*0c70*/  IADD3 R9, P0, PT, R2, UR5, RZ ;  /* 0x0000000502097c10 */ /* 0x000fc6000ff1e0ff */
[----:B------:R-:W-:Y:S01]  /*0c80*/  IMAD.X R8, RZ, RZ, R8, P2 ;  /* 0x000000ffff087224 */ /* 0x000fe200010e0608 */
[----:B------:R-:W-:Y:S02]  /*0c90*/  LEA.HI.X.SX32 R2, R2, UR9, 0x1, P0 ;  /* 0x0000000902027c11 */ /* 0x000fe400080f0eff */
[----:B0-----:R-:W-:Y:S02]  /*0ca0*/  LEA R12, P3, R7, UR14, 0x2 ;  /* 0x0000000e070c7c11 */ /* 0x001fe4000f8610ff */
[----:B------:R-:W-:Y:S02]  /*0cb0*/  LEA R6, P1, R9, UR12, 0x2 ;  /* 0x0000000c09067c11 */ /* 0x000fe4000f8210ff */
[----:B------:R-:W-:Y:S02]  /*0cc0*/  LEA.HI.X R13, R7, UR15, R8, 0x2, P3 ;  /* 0x0000000f070d7c11 */ /* 0x000fe400098f1408 */
[----:B------:R-:W-:-:S03]  /*0cd0*/  LEA.HI.X R7, R9, UR13, R2, 0x2, P1 ;  /* 0x0000000d09077c11 */ /* 0x000fc600088f1402 */
[----:B------:R-:W2:Y:S04]  /*0ce0*/  LDG.E R12, desc[UR10][R12.64] ;  /* 0x0000000a0c0c7981 */ /* 0x000ea8000c1e1900 */
[----:B------:R-:W2:Y:S02]  /*0cf0*/  LDG.E R6, desc[UR10][R6.64] ;  /* 0x0000000a06067981 */ /* 0x000ea4000c1e1900 */
[----:B--2---:R-:W-:-:S07]  /*0d00*/  FFMA R11, R6, R12, R11 ;  /* 0x0000000c060b7223 */ /* 0x004fce000000000b */
.L_x_3:
[----:B------:R-:W0:Y:S01]  /*0d10*/  LDCU.64 UR4, c[0x0][0x3a8] ;  /* 0x00007500ff0477ac */ /* 0x000e220008000a00 */
[----:B------:R-:W-:-:S05]  /*0d20*/  IMAD R3, R3, R5, R0 ;  /* 0x0000000503037224 */ /* 0x000fca00078e0200 */
[----:B------:R-:W-:Y:S02]  /*0d30*/  SHF.R.S32.HI R5, RZ, 0x1f, R3 ;  /* 0x0000001fff057819 */ /* 0x000fe40000011403 */
[----:B------:R-:W-:-:S04]  /*0d40*/  IADD3 R3, P0, PT, R4, R3, RZ ;  /* 0x0000000304037210 */ /* 0x000fc80007f1e0ff */
[----:B------:R-:W-:Y:S02]  /*0d50*/  LEA.HI.X.SX32 R4, R4, R5, 0x1, P0 ;  /* 0x0000000504047211 */ /* 0x000fe400000f0eff */
[C---:B0-----:R-:W-:Y:S01]  /*0d60*/  LEA R2, P0, R3.reuse, UR4, 0x2 ;  /* 0x0000000403027c11 */ /* 0x041fe2000f8010ff */
[----:B------:R-:W0:Y:S03]  /*0d70*/  LDCU UR4, c[0x0][0x3a0] ;  /* 0x00007400ff0477ac */ /* 0x000e260008000800 */
[----:B------:R-:W-:Y:S01]  /*0d80*/  LEA.HI.X R3, R3, UR5, R4, 0x2, P0 ;  /* 0x0000000503037c11 */ /* 0x000fe200080f1404 */
[----:B------:R-:W1:Y:S04]  /*0d90*/  LDCU UR5, c[0x0][0x38c] ;  /* 0x00007180ff0577ac */ /* 0x000e680008000800 */
[----:B------:R-:W0:Y:S02]  /*0da0*/  LDG.E R0, desc[UR10][R2.64] ;  /* 0x0000000a02007981 */ /* 0x000e24000c1e1900 */
[----:B0-----:R-:W-:-:S04]  /*0db0*/  FMUL R0, R0, UR4 ;  /* 0x0000000400007c20 */ /* 0x001fc80008400000 */
[----:B-1----:R-:W-:-:S05]  /*0dc0*/  FFMA R11, R11, UR5, R0 ;  /* 0x000000050b0b7c23 */ /* 0x002fca0008000000 */
[----:B------:R-:W-:Y:S01]  /*0dd0*/  STG.E desc[UR10][R2.64], R11 ;  /* 0x0000000b02007986 */ /* 0x000fe2000c10190a */
[----:B------:R-:W-:Y:S05]  /*0de0*/  EXIT ;  /* 0x000000000000794d */ /* 0x000fea0003800000 */
.L_x_8:
        /* <DEDUP_REMOVED lines=9> */
.L_x_10:


//--------------------- .nv.shared._Z14gemm_shared_v2iiifPKfS0_fPf --------------------------
	.section	.nv.shared._Z14gemm_shared_v2iiifPKfS0_fPf,"aw",@nobits
	.sectionflags	@""
	.align	4
.nv.shared._Z14gemm_shared_v2iiifPKfS0_fPf:
	.zero		9216


//--------------------- .nv.shared.reserved.0     --------------------------
	.section	.nv.shared.reserved.0,"aw",@nobits
	.weak		__nv_reservedSMEM_offset_0_alias
	.size		__nv_reservedSMEM_offset_0_alias, 0, 64
	.other		__nv_reservedSMEM_offset_0_alias,@"STO_CUDA_RESERVED_SHARED STV_DEFAULT"
__nv_reservedSMEM_offset_0_alias:
	.zero		0
	.zero		64


//--------------------- .nv.constant0._Z14gemm_shared_v2iiifPKfS0_fPf --------------------------
	.section	.nv.constant0._Z14gemm_shared_v2iiifPKfS0_fPf,"a",@progbits
	.sectionflags	@""
	.align	4
.nv.constant0._Z14gemm_shared_v2iiifPKfS0_fPf:
	.zero		944


//--------------------- .nv.constant0._Z12naive_matmuliiifPKfS0_fPf --------------------------
	.section	.nv.constant0._Z12naive_matmuliiifPKfS0_fPf,"a",@progbits
	.sectionflags	@""
	.align	4
.nv.constant0._Z12naive_matmuliiifPKfS0_fPf:
	.zero		944


//--------------------- SYMBOLS --------------------------

	.type		.nv.reservedSmem.offset0,@object
	.size		.nv.reservedSmem.offset0,0x4
	.type		.nv.reservedSmem.cap,@object
	.size		.nv.reservedSmem.cap,0x4
